// auto-generated by cutlass_sweep.gemm — config: {"arch": "sm_90", "cluster_m": 1, "cluster_n": 1, "dtype": "bf16", "dtype_b": "bf16", "layout": "nt", "stages": 0, "tile_k": 16, "tile_m": 192, "tile_n": 160}
#include "cutlass/cutlass.h"
#include "cutlass/gemm/collective/collective_builder.hpp"
#include "cutlass/gemm/device/gemm_universal_adapter.h"
#include "cutlass/gemm/kernel/gemm_universal.hpp"
#include "cutlass/epilogue/collective/collective_builder.hpp"

using ElemA = cutlass::bfloat16_t;
using ElemB = cutlass::bfloat16_t;
using ElemCD = cutlass::bfloat16_t;
using Acc  = float;
using TileShape    = cute::Shape<cute::_192, cute::_160, cute::_16>;
using ClusterShape = cute::Shape<cute::_1, cute::_1, cute::_1>;

using CollectiveEpilogue = typename cutlass::epilogue::collective::CollectiveBuilder<
    cutlass::arch::Sm90, cutlass::arch::OpClassTensorOp,
    TileShape, ClusterShape,
    cutlass::epilogue::collective::EpilogueTileAuto,
    Acc, Acc,
    ElemCD, cutlass::layout::RowMajor, 128 / cutlass::sizeof_bits<ElemCD>::value,
    ElemCD, cutlass::layout::RowMajor, 128 / cutlass::sizeof_bits<ElemCD>::value,
    cutlass::epilogue::collective::EpilogueScheduleAuto
  >::CollectiveOp;

using CollectiveMainloop = typename cutlass::gemm::collective::CollectiveBuilder<
    cutlass::arch::Sm90, cutlass::arch::OpClassTensorOp,
    ElemA, cutlass::layout::RowMajor, 128 / cutlass::sizeof_bits<ElemA>::value,
    ElemB, cutlass::layout::ColumnMajor, 128 / cutlass::sizeof_bits<ElemB>::value,
    Acc,
    TileShape, ClusterShape,
    cutlass::gemm::collective::StageCountAutoCarveout<static_cast<int>(sizeof(typename CollectiveEpilogue::SharedStorage))>,
    cutlass::gemm::collective::KernelScheduleAuto
  >::CollectiveOp;

using GemmKernel = cutlass::gemm::kernel::GemmUniversal<
    cute::Shape<int,int,int,int>,
    CollectiveMainloop,
    CollectiveEpilogue
>;
using Gemm = cutlass::gemm::device::GemmUniversalAdapter<GemmKernel>;

// Force the device kernel symbol into the cubin without needing a host main.
auto* _anchor = &cutlass::device_kernel<GemmKernel>;


// ===== COMPILED SASS (sm_90a) =====

	.target	sm_90a

	.elftype	@"ET_EXEC"


//--------------------- .note.nv.tkinfo           --------------------------
	.section	.note.nv.tkinfo,"",@"SHT_NOTE"
	.sectionflags	@"SHF_NOTE_NV_TKINFO"
	.tkinfo
        /*0018*/ 	.word	0x00000002
        /*0030*/ 	.string	""
        /*0030*/ 	.string	"ptxas"
        /*0030*/ 	.string	"Cuda compilation tools, release 13.0, V13.0.88"
        /*0030*/ 	.string	"Build cuda_13.0.r13.0/compiler.36424714_0"
        /*0030*/ 	.string	"-arch sm_90a -m 64 "



//--------------------- .note.nv.cuinfo           --------------------------
	.section	.note.nv.cuinfo,"",@"SHT_NOTE"
	.sectionflags	@"SHF_NOTE_NV_CUINFO"
        /*0018*/ 	.short	0x0002
        /*001a*/ 	.short	0x005a
        /*001c*/ 	.short	0x0082
	.zero		2


//--------------------- .nv.info                  --------------------------
	.section	.nv.info,"",@"SHT_CUDA_INFO"
	.align	4


	//----- nvinfo : EIATTR_REGCOUNT
	.align		4
        /*0000*/ 	.byte	0x04, 0x2f
        /*0002*/ 	.short	(.L_15 - .L_14)
	.align		4
.L_14:
        /*0004*/ 	.word	index@(_ZN7cutlass13device_kernelINS_4gemm6kernel13GemmUniversalIN4cute5tupleIJiiiiEEENS1_10collective13CollectiveMmaINS1_34MainloopSm90TmaGmmaWarpSpecializedILi20ENS5_IJNS4_1CILi1EEESB_SB_EEENS1_35KernelTmaWarpSpecializedCooperativeEEENS5_IJNSA_ILi192EEENSA_ILi160EEENSA_ILi16EEEEEENS_10bfloat16_tENS5_IJlSB_lEEESJ_SK_NS4_8TiledMMAINS4_8MMA_AtomIJNS4_4SM904GMMA27MMA_64x32x16_F32BF16BF16_SSILNSO_5MajorE0ELSQ_0ELNSO_7ScaleInE1ELSR_1EEEEEENS4_6LayoutINS5_IJNSA_ILi2EEESB_SB_EEENS5_IJSB_NSA_ILi0EEESX_EEEEENS5_IJNS4_10UnderscoreES10_S10_EEEEENS4_13SM90_TMA_LOADENS4_14ComposedLayoutINS4_7SwizzleILi1ELi4ELi3EEENS4_18smem_ptr_flag_bitsILi16EEENSU_INS5_IJNSA_ILi8EEESH_EEENS5_IJSH_SB_EEEEEEEvNS4_8identityES13_S1D_vS1E_EENS_8epilogue10collective6detail29Sm90TmaWarpSpecializedAdapterINS1H_15DefaultEpilogueISJ_SK_SK_NS1G_6thread17LinearCombinationISJ_Li1EffLNS1L_9ScaleType4KindE0ELNS_15FloatRoundStyleE2ESJ_EENS1_15EpilogueDefaultEEEEEvvEEEEvNT_6ParamsE)
        /*0008*/ 	.word	0x000000a8


	//----- nvinfo : EIATTR_FRAME_SIZE
	.align		4
.L_15:
        /*000c*/ 	.byte	0x04, 0x11
        /*000e*/ 	.short	(.L_17 - .L_16)
	.align		4
.L_16:
        /*0010*/ 	.word	index@(_ZN7cutlass13device_kernelINS_4gemm6kernel13GemmUniversalIN4cute5tupleIJiiiiEEENS1_10collective13CollectiveMmaINS1_34MainloopSm90TmaGmmaWarpSpecializedILi20ENS5_IJNS4_1CILi1EEESB_SB_EEENS1_35KernelTmaWarpSpecializedCooperativeEEENS5_IJNSA_ILi192EEENSA_ILi160EEENSA_ILi16EEEEEENS_10bfloat16_tENS5_IJlSB_lEEESJ_SK_NS4_8TiledMMAINS4_8MMA_AtomIJNS4_4SM904GMMA27MMA_64x32x16_F32BF16BF16_SSILNSO_5MajorE0ELSQ_0ELNSO_7ScaleInE1ELSR_1EEEEEENS4_6LayoutINS5_IJNSA_ILi2EEESB_SB_EEENS5_IJSB_NSA_ILi0EEESX_EEEEENS5_IJNS4_10UnderscoreES10_S10_EEEEENS4_13SM90_TMA_LOADENS4_14ComposedLayoutINS4_7SwizzleILi1ELi4ELi3EEENS4_18smem_ptr_flag_bitsILi16EEENSU_INS5_IJNSA_ILi8EEESH_EEENS5_IJSH_SB_EEEEEEEvNS4_8identityES13_S1D_vS1E_EENS_8epilogue10collective6detail29Sm90TmaWarpSpecializedAdapterINS1H_15DefaultEpilogueISJ_SK_SK_NS1G_6thread17LinearCombinationISJ_Li1EffLNS1L_9ScaleType4KindE0ELNS_15FloatRoundStyleE2ESJ_EENS1_15EpilogueDefaultEEEEEvvEEEEvNT_6ParamsE)
        /*0014*/ 	.word	0x00000000


	//----- nvinfo : EIATTR_MIN_STACK_SIZE
	.align		4
.L_17:
        /*0018*/ 	.byte	0x04, 0x12
        /*001a*/ 	.short	(.L_19 - .L_18)
	.align		4
.L_18:
        /*001c*/ 	.word	index@(_ZN7cutlass13device_kernelINS_4gemm6kernel13GemmUniversalIN4cute5tupleIJiiiiEEENS1_10collective13CollectiveMmaINS1_34MainloopSm90TmaGmmaWarpSpecializedILi20ENS5_IJNS4_1CILi1EEESB_SB_EEENS1_35KernelTmaWarpSpecializedCooperativeEEENS5_IJNSA_ILi192EEENSA_ILi160EEENSA_ILi16EEEEEENS_10bfloat16_tENS5_IJlSB_lEEESJ_SK_NS4_8TiledMMAINS4_8MMA_AtomIJNS4_4SM904GMMA27MMA_64x32x16_F32BF16BF16_SSILNSO_5MajorE0ELSQ_0ELNSO_7ScaleInE1ELSR_1EEEEEENS4_6LayoutINS5_IJNSA_ILi2EEESB_SB_EEENS5_IJSB_NSA_ILi0EEESX_EEEEENS5_IJNS4_10UnderscoreES10_S10_EEEEENS4_13SM90_TMA_LOADENS4_14ComposedLayoutINS4_7SwizzleILi1ELi4ELi3EEENS4_18smem_ptr_flag_bitsILi16EEENSU_INS5_IJNSA_ILi8EEESH_EEENS5_IJSH_SB_EEEEEEEvNS4_8identityES13_S1D_vS1E_EENS_8epilogue10collective6detail29Sm90TmaWarpSpecializedAdapterINS1H_15DefaultEpilogueISJ_SK_SK_NS1G_6thread17LinearCombinationISJ_Li1EffLNS1L_9ScaleType4KindE0ELNS_15FloatRoundStyleE2ESJ_EENS1_15EpilogueDefaultEEEEEvvEEEEvNT_6ParamsE)
        /*0020*/ 	.word	0x00000000
.L_19:


//--------------------- .nv.compat                --------------------------
	.section	.nv.compat,"",@"SHT_CUDA_COMPAT_INFO"
	.align	4
        /*0000*/ 	.byte	0x02, 0x09, 0x01, 0x00, 0x02, 0x02, 0x04, 0x00, 0x02, 0x05, 0x05, 0x00, 0x03, 0x07, 0x01, 0x01
        /*0010*/ 	.byte	0x02, 0x03, 0x01, 0x00, 0x02, 0x06, 0x01, 0x00, 0x04, 0x0b, 0x08, 0x00, 0x00, 0x00, 0x00, 0x00
        /*0020*/ 	.byte	0x00, 0x00, 0x00, 0x00


//--------------------- .nv.info._ZN7cutlass13device_kernelINS_4gemm6kernel13GemmUniversalIN4cute5tupleIJiiiiEEENS1_10collective13CollectiveMmaINS1_34MainloopSm90TmaGmmaWarpSpecializedILi20ENS5_IJNS4_1CILi1EEESB_SB_EEENS1_35KernelTmaWarpSpecializedCooperativeEEENS5_IJNSA_ILi192EEENSA_ILi160EEENSA_ILi16EEEEEENS_10bfloat16_tENS5_IJlSB_lEEESJ_SK_NS4_8TiledMMAINS4_8MMA_AtomIJNS4_4SM904GMMA27MMA_64x32x16_F32BF16BF16_SSILNSO_5MajorE0ELSQ_0ELNSO_7ScaleInE1ELSR_1EEEEEENS4_6LayoutINS5_IJNSA_ILi2EEESB_SB_EEENS5_IJSB_NSA_ILi0EEESX_EEEEENS5_IJNS4_10UnderscoreES10_S10_EEEEENS4_13SM90_TMA_LOADENS4_14ComposedLayoutINS4_7SwizzleILi1ELi4ELi3EEENS4_18smem_ptr_flag_bitsILi16EEENSU_INS5_IJNSA_ILi8EEESH_EEENS5_IJSH_SB_EEEEEEEvNS4_8identityES13_S1D_vS1E_EENS_8epilogue10collective6detail29Sm90TmaWarpSpecializedAdapterINS1H_15DefaultEpilogueISJ_SK_SK_NS1G_6thread17LinearCombinationISJ_Li1EffLNS1L_9ScaleType4KindE0ELNS_15FloatRoundStyleE2ESJ_EENS1_15EpilogueDefaultEEEEEvvEEEEvNT_6ParamsE --------------------------
	.section	.nv.info._ZN7cutlass13device_kernelINS_4gemm6kernel13GemmUniversalIN4cute5tupleIJiiiiEEENS1_10collective13CollectiveMmaINS1_34MainloopSm90TmaGmmaWarpSpecializedILi20ENS5_IJNS4_1CILi1EEESB_SB_EEENS1_35KernelTmaWarpSpecializedCooperativeEEENS5_IJNSA_ILi192EEENSA_ILi160EEENSA_ILi16EEEEEENS_10bfloat16_tENS5_IJlSB_lEEESJ_SK_NS4_8TiledMMAINS4_8MMA_AtomIJNS4_4SM904GMMA27MMA_64x32x16_F32BF16BF16_SSILNSO_5MajorE0ELSQ_0ELNSO_7ScaleInE1ELSR_1EEEEEENS4_6LayoutINS5_IJNSA_ILi2EEESB_SB_EEENS5_IJSB_NSA_ILi0EEESX_EEEEENS5_IJNS4_10UnderscoreES10_S10_EEEEENS4_13SM90_TMA_LOADENS4_14ComposedLayoutINS4_7SwizzleILi1ELi4ELi3EEENS4_18smem_ptr_flag_bitsILi16EEENSU_INS5_IJNSA_ILi8EEESH_EEENS5_IJSH_SB_EEEEEEEvNS4_8identityES13_S1D_vS1E_EENS_8epilogue10collective6detail29Sm90TmaWarpSpecializedAdapterINS1H_15DefaultEpilogueISJ_SK_SK_NS1G_6thread17LinearCombinationISJ_Li1EffLNS1L_9ScaleType4KindE0ELNS_15FloatRoundStyleE2ESJ_EENS1_15EpilogueDefaultEEEEEvvEEEEvNT_6ParamsE,"",@"SHT_CUDA_INFO"
	.sectionflags	@""
	.align	4


	//----- nvinfo : EIATTR_CUDA_API_VERSION
	.align		4
        /*0000*/ 	.byte	0x04, 0x37
        /*0002*/ 	.short	(.L_21 - .L_20)
.L_20:
        /*0004*/ 	.word	0x00000082


	//----- nvinfo : EIATTR_KPARAM_INFO
	.align		4
.L_21:
        /*0008*/ 	.byte	0x04, 0x17
        /*000a*/ 	.short	(.L_23 - .L_22)
.L_22:
        /*000c*/ 	.word	0x00000000
        /*0010*/ 	.short	0x0000
        /*0012*/ 	.short	0x0070
        /*0014*/ 	.byte	0x00, 0xf0, 0x01, 0x10


	//----- nvinfo : EIATTR_SPARSE_MMA_MASK
	.align		4
.L_23:
        /*0018*/ 	.byte	0x03, 0x50
        /*001a*/ 	.short	0x0000


	//----- nvinfo : EIATTR_MAXREG_COUNT
	.align		4
        /*001c*/ 	.byte	0x03, 0x1b
        /*001e*/ 	.short	0x00a8


	//----- nvinfo : EIATTR_NUM_BARRIERS
	.align		4
        /*0020*/ 	.byte	0x02, 0x4c
        /*0022*/ 	.byte	0x01
	.zero		1


	//----- nvinfo : EIATTR_EXTERNS
	.align		4
        /*0024*/ 	.byte	0x04, 0x0f
        /*0026*/ 	.short	(.L_25 - .L_24)


	//   ....[0]....
	.align		4
.L_24:
        /*0028*/ 	.word	index@(__assertfail)


	//----- nvinfo : EIATTR_MERCURY_ISA_VERSION
	.align		4
.L_25:
        /*002c*/ 	.byte	0x03, 0x5f
        /*002e*/ 	.short	0x0101


	//----- nvinfo : EIATTR_INT_WARP_WIDE_INSTR_OFFSETS
	.align		4
        /*0030*/ 	.byte	0x04, 0x31
        /*0032*/ 	.short	(.L_27 - .L_26)


	//   ....[0]....
.L_26:
        /*0034*/ 	.word	0x00000600


	//   ....[1]....
        /*0038*/ 	.word	0x00000610


	//   ....[2]....
        /*003c*/ 	.word	0x00000710


	//----- nvinfo : EIATTR_COOP_GROUP_MASK_REGIDS
	.align		4
.L_27:
        /*0040*/ 	.byte	0x04, 0x29
        /*0042*/ 	.short	(.L_29 - .L_28)


	//   ....[0]....
.L_28:
        /*0044*/ 	.word	0xffffffff


	//   ....[1]....
        /*0048*/ 	.word	0xffffffff


	//   ....[2]....
        /*004c*/ 	.word	0xffffffff


	//   ....[3]....
        /*0050*/ 	.word	0xffffffff


	//   ....[4]....
        /*0054*/ 	.word	0xffffffff


	//----- nvinfo : EIATTR_COOP_GROUP_INSTR_OFFSETS
	.align		4
.L_29:
        /*0058*/ 	.byte	0x04, 0x28
        /*005a*/ 	.short	(.L_31 - .L_30)


	//   ....[0]....
.L_30:
        /*005c*/ 	.word	0x00000060


	//   ....[1]....
        /*0060*/ 	.word	0x00000070


	//   ....[2]....
        /*0064*/ 	.word	0x00000130


	//   ....[3]....
        /*0068*/ 	.word	0x000004f0


	//   ....[4]....
        /*006c*/ 	.word	0x00001210


	//----- nvinfo : EIATTR_REG_RECONFIG
	.align		4
.L_31:
        /*0070*/ 	.byte	0x01, 0x54
	.zero		2


	//----- nvinfo : EIATTR_SYSCALL_OFFSETS
	.align		4
        /*0074*/ 	.byte	0x04, 0x46
        /*0076*/ 	.short	(.L_33 - .L_32)


	//   ....[0]....
.L_32:
        /*0078*/ 	.word	0x000013c0


	//----- nvinfo : EIATTR_MBARRIER_INSTR_OFFSETS
	.align		4
.L_33:
        /*007c*/ 	.byte	0x04, 0x39
        /*007e*/ 	.short	(.L_35 - .L_34)


	//   ....[0]....
.L_34:
        /*0080*/ 	.word	0x00000250
        /*0084*/ 	.word	0x000000ff
        /*0088*/ 	.word	0x00000000
        /*008c*/ 	.short	0x0100
        /*008e*/ 	.byte	0x08
	.zero		1


	//   ....[1]....
        /*0090*/ 	.word	0x00000260
        /*0094*/ 	.word	0x000000ff
        /*0098*/ 	.word	0x000000a0
        /*009c*/ 	.short	0x0100
        /*009e*/ 	.byte	0x08
	.zero		1


	//   ....[2]....
        /*00a0*/ 	.word	0x00000270
        /*00a4*/ 	.word	0x000000ff
        /*00a8*/ 	.word	0x00000008
        /*00ac*/ 	.short	0x0100
        /*00ae*/ 	.byte	0x08
	.zero		1


	//   ....[3]....
        /*00b0*/ 	.word	0x00000280
        /*00b4*/ 	.word	0x000000ff
        /*00b8*/ 	.word	0x000000a8
        /*00bc*/ 	.short	0x0100
        /*00be*/ 	.byte	0x08
	.zero		1


	//   ....[4]....
        /*00c0*/ 	.word	0x00000290
        /*00c4*/ 	.word	0x000000ff
        /*00c8*/ 	.word	0x00000010
        /*00cc*/ 	.short	0x0100
        /*00ce*/ 	.byte	0x08
	.zero		1


	//   ....[5]....
        /*00d0*/ 	.word	0x000002a0
        /*00d4*/ 	.word	0x000000ff
        /*00d8*/ 	.word	0x000000b0
        /*00dc*/ 	.short	0x0100
        /*00de*/ 	.byte	0x08
	.zero		1


	//   ....[6]....
        /*00e0*/ 	.word	0x000002b0
        /*00e4*/ 	.word	0x000000ff
        /*00e8*/ 	.word	0x00000018
        /*00ec*/ 	.short	0x0100
        /*00ee*/ 	.byte	0x08
	.zero		1


	//   ....[7]....
        /*00f0*/ 	.word	0x000002c0
        /*00f4*/ 	.word	0x000000ff
        /*00f8*/ 	.word	0x000000b8
        /*00fc*/ 	.short	0x0100
        /*00fe*/ 	.byte	0x08
	.zero		1


	//   ....[8]....
        /*0100*/ 	.word	0x000002d0
        /*0104*/ 	.word	0x000000ff
        /*0108*/ 	.word	0x00000020
        /*010c*/ 	.short	0x0100
        /*010e*/ 	.byte	0x08
	.zero		1


	//   ....[9]....
        /*0110*/ 	.word	0x000002e0
        /*0114*/ 	.word	0x000000ff
        /*0118*/ 	.word	0x000000c0
        /*011c*/ 	.short	0x0100
        /*011e*/ 	.byte	0x08
	.zero		1


	//   ....[10]....
        /*0120*/ 	.word	0x000002f0
        /*0124*/ 	.word	0x000000ff
        /*0128*/ 	.word	0x00000028
        /*012c*/ 	.short	0x0100
        /*012e*/ 	.byte	0x08
	.zero		1


	//   ....[11]....
        /*0130*/ 	.word	0x00000300
        /*0134*/ 	.word	0x000000ff
        /*0138*/ 	.word	0x000000c8
        /*013c*/ 	.short	0x0100
        /*013e*/ 	.byte	0x08
	.zero		1


	//   ....[12]....
        /*0140*/ 	.word	0x00000310
        /*0144*/ 	.word	0x000000ff
        /*0148*/ 	.word	0x00000030
        /*014c*/ 	.short	0x0100
        /*014e*/ 	.byte	0x08
	.zero		1


	//   ....[13]....
        /*0150*/ 	.word	0x00000320
        /*0154*/ 	.word	0x000000ff
        /*0158*/ 	.word	0x000000d0
        /*015c*/ 	.short	0x0100
        /*015e*/ 	.byte	0x08
	.zero		1


	//   ....[14]....
        /*0160*/ 	.word	0x00000330
        /*0164*/ 	.word	0x000000ff
        /*0168*/ 	.word	0x00000038
        /*016c*/ 	.short	0x0100
        /*016e*/ 	.byte	0x08
	.zero		1


	//   ....[15]....
        /*0170*/ 	.word	0x00000340
        /*0174*/ 	.word	0x000000ff
        /*0178*/ 	.word	0x000000d8
        /*017c*/ 	.short	0x0100
        /*017e*/ 	.byte	0x08
	.zero		1


	//   ....[16]....
        /*0180*/ 	.word	0x00000350
        /*0184*/ 	.word	0x000000ff
        /*0188*/ 	.word	0x00000040
        /*018c*/ 	.short	0x0100
        /*018e*/ 	.byte	0x08
	.zero		1


	//   ....[17]....
        /*0190*/ 	.word	0x00000360
        /*0194*/ 	.word	0x000000ff
        /*0198*/ 	.word	0x000000e0
        /*019c*/ 	.short	0x0100
        /*019e*/ 	.byte	0x08
	.zero		1


	//   ....[18]....
        /*01a0*/ 	.word	0x00000370
        /*01a4*/ 	.word	0x000000ff
        /*01a8*/ 	.word	0x00000048
        /*01ac*/ 	.short	0x0100
        /*01ae*/ 	.byte	0x08
	.zero		1


	//   ....[19]....
        /*01b0*/ 	.word	0x00000380
        /*01b4*/ 	.word	0x000000ff
        /*01b8*/ 	.word	0x000000e8
        /*01bc*/ 	.short	0x0100
        /*01be*/ 	.byte	0x08
	.zero		1


	//   ....[20]....
        /*01c0*/ 	.word	0x00000390
        /*01c4*/ 	.word	0x000000ff
        /*01c8*/ 	.word	0x00000050
        /*01cc*/ 	.short	0x0100
        /*01ce*/ 	.byte	0x08
	.zero		1


	//   ....[21]....
        /*01d0*/ 	.word	0x000003a0
        /*01d4*/ 	.word	0x000000ff
        /*01d8*/ 	.word	0x000000f0
        /*01dc*/ 	.short	0x0100
        /*01de*/ 	.byte	0x08
	.zero		1


	//   ....[22]....
        /*01e0*/ 	.word	0x000003b0
        /*01e4*/ 	.word	0x000000ff
        /*01e8*/ 	.word	0x00000058
        /*01ec*/ 	.short	0x0100
        /*01ee*/ 	.byte	0x08
	.zero		1


	//   ....[23]....
        /*01f0*/ 	.word	0x000003c0
        /*01f4*/ 	.word	0x000000ff
        /*01f8*/ 	.word	0x000000f8
        /*01fc*/ 	.short	0x0100
        /*01fe*/ 	.byte	0x08
	.zero		1


	//   ....[24]....
        /*0200*/ 	.word	0x000003d0
        /*0204*/ 	.word	0x000000ff
        /*0208*/ 	.word	0x00000060
        /*020c*/ 	.short	0x0100
        /*020e*/ 	.byte	0x08
	.zero		1


	//   ....[25]....
        /*0210*/ 	.word	0x000003e0
        /*0214*/ 	.word	0x000000ff
        /*0218*/ 	.word	0x00000100
        /*021c*/ 	.short	0x0100
        /*021e*/ 	.byte	0x08
	.zero		1


	//   ....[26]....
        /*0220*/ 	.word	0x000003f0
        /*0224*/ 	.word	0x000000ff
        /*0228*/ 	.word	0x00000068
        /*022c*/ 	.short	0x0100
        /*022e*/ 	.byte	0x08
	.zero		1


	//   ....[27]....
        /*0230*/ 	.word	0x00000400
        /*0234*/ 	.word	0x000000ff
        /*0238*/ 	.word	0x00000108
        /*023c*/ 	.short	0x0100
        /*023e*/ 	.byte	0x08
	.zero		1


	//   ....[28]....
        /*0240*/ 	.word	0x00000410
        /*0244*/ 	.word	0x000000ff
        /*0248*/ 	.word	0x00000070
        /*024c*/ 	.short	0x0100
        /*024e*/ 	.byte	0x08
	.zero		1


	//   ....[29]....
        /*0250*/ 	.word	0x00000420
        /*0254*/ 	.word	0x000000ff
        /*0258*/ 	.word	0x00000110
        /*025c*/ 	.short	0x0100
        /*025e*/ 	.byte	0x08
	.zero		1


	//   ....[30]....
        /*0260*/ 	.word	0x00000430
        /*0264*/ 	.word	0x000000ff
        /*0268*/ 	.word	0x00000078
        /*026c*/ 	.short	0x0100
        /*026e*/ 	.byte	0x08
	.zero		1


	//   ....[31]....
        /*0270*/ 	.word	0x00000440
        /*0274*/ 	.word	0x000000ff
        /*0278*/ 	.word	0x00000118
        /*027c*/ 	.short	0x0100
        /*027e*/ 	.byte	0x08
	.zero		1


	//   ....[32]....
        /*0280*/ 	.word	0x00000450
        /*0284*/ 	.word	0x000000ff
        /*0288*/ 	.word	0x00000080
        /*028c*/ 	.short	0x0100
        /*028e*/ 	.byte	0x08
	.zero		1


	//   ....[33]....
        /*0290*/ 	.word	0x00000460
        /*0294*/ 	.word	0x000000ff
        /*0298*/ 	.word	0x00000120
        /*029c*/ 	.short	0x0100
        /*029e*/ 	.byte	0x08
	.zero		1


	//   ....[34]....
        /*02a0*/ 	.word	0x00000470
        /*02a4*/ 	.word	0x000000ff
        /*02a8*/ 	.word	0x00000088
        /*02ac*/ 	.short	0x0100
        /*02ae*/ 	.byte	0x08
	.zero		1


	//   ....[35]....
        /*02b0*/ 	.word	0x00000480
        /*02b4*/ 	.word	0x000000ff
        /*02b8*/ 	.word	0x00000128
        /*02bc*/ 	.short	0x0100
        /*02be*/ 	.byte	0x08
	.zero		1


	//   ....[36]....
        /*02c0*/ 	.word	0x00000490
        /*02c4*/ 	.word	0x000000ff
        /*02c8*/ 	.word	0x00000090
        /*02cc*/ 	.short	0x0100
        /*02ce*/ 	.byte	0x08
	.zero		1


	//   ....[37]....
        /*02d0*/ 	.word	0x000004a0
        /*02d4*/ 	.word	0x000000ff
        /*02d8*/ 	.word	0x00000130
        /*02dc*/ 	.short	0x0100
        /*02de*/ 	.byte	0x08
	.zero		1


	//   ....[38]....
        /*02e0*/ 	.word	0x000004b0
        /*02e4*/ 	.word	0x000000ff
        /*02e8*/ 	.word	0x00000098
        /*02ec*/ 	.short	0x0100
        /*02ee*/ 	.byte	0x08
	.zero		1


	//   ....[39]....
        /*02f0*/ 	.word	0x000004c0
        /*02f4*/ 	.word	0x000000ff
        /*02f8*/ 	.word	0x00000138
        /*02fc*/ 	.short	0x0100
        /*02fe*/ 	.byte	0x08
	.zero		1


	//   ....[40]....
        /*0300*/ 	.word	0x00000780
        /*0304*/ 	.word	0x000000ff
        /*0308*/ 	.word	0x00000150
        /*030c*/ 	.short	0x0100
        /*030e*/ 	.byte	0x06
	.zero		1


	//   ....[41]....
        /*0310*/ 	.word	0x000007e0
        /*0314*/ 	.word	0x000000ff
        /*0318*/ 	.word	0x00000158
        /*031c*/ 	.short	0x0100
        /*031e*/ 	.byte	0x06
	.zero		1


	//   ....[42]....
        /*0320*/ 	.word	0x00001440
        /*0324*/ 	.word	0x00000003
        /*0328*/ 	.word	0x00000000
        /*032c*/ 	.short	0x010a
        /*032e*/ 	.byte	0x3f
	.zero		1


	//   ....[43]....
        /*0330*/ 	.word	0x00001480
        /*0334*/ 	.word	0x00000003
        /*0338*/ 	.word	0x00000000
        /*033c*/ 	.short	0x010a
        /*033e*/ 	.byte	0x3f
	.zero		1


	//   ....[44]....
        /*0340*/ 	.word	0x00001a00
        /*0344*/ 	.word	0x000000ff
        /*0348*/ 	.word	0x00000000
        /*034c*/ 	.short	0x010a
        /*034e*/ 	.byte	0x04
	.zero		1


	//   ....[45]....
        /*0350*/ 	.word	0x00001a40
        /*0354*/ 	.word	0x000000ff
        /*0358*/ 	.word	0x00000000
        /*035c*/ 	.short	0x010a
        /*035e*/ 	.byte	0x04
	.zero		1


	//   ....[46]....
        /*0360*/ 	.word	0x00001e90
        /*0364*/ 	.word	0x000000ff
        /*0368*/ 	.word	0x00000000
        /*036c*/ 	.short	0x0101
        /*036e*/ 	.byte	0x04
	.zero		1


	//   ....[47]....
        /*0370*/ 	.word	0x00002040
        /*0374*/ 	.word	0x00000000
        /*0378*/ 	.word	0x00000000
        /*037c*/ 	.short	0x0101
        /*037e*/ 	.byte	0x3f
	.zero		1


	//   ....[48]....
        /*0380*/ 	.word	0x0000cf80
        /*0384*/ 	.word	0x0000000e
        /*0388*/ 	.word	0x000000a0
        /*038c*/ 	.short	0x010a
        /*038e*/ 	.byte	0x3f
	.zero		1


	//   ....[49]....
        /*0390*/ 	.word	0x0000d310
        /*0394*/ 	.word	0x00000005
        /*0398*/ 	.word	0x00000158
        /*039c*/ 	.short	0x0101
        /*039e*/ 	.byte	0x3f
	.zero		1


	//   ....[50]....
        /*03a0*/ 	.word	0x0000da70
        /*03a4*/ 	.word	0x00000007
        /*03a8*/ 	.word	0x00000000
        /*03ac*/ 	.short	0x010a
        /*03ae*/ 	.byte	0x3f
	.zero		1


	//   ....[51]....
        /*03b0*/ 	.word	0x0000daf0
        /*03b4*/ 	.word	0x00000008
        /*03b8*/ 	.word	0x00000000
        /*03bc*/ 	.short	0x010a
        /*03be*/ 	.byte	0x3f
	.zero		1


	//   ....[52]....
        /*03c0*/ 	.word	0x0000db80
        /*03c4*/ 	.word	0x00000009
        /*03c8*/ 	.word	0x00000000
        /*03cc*/ 	.short	0x010a
        /*03ce*/ 	.byte	0x3f
	.zero		1


	//   ....[53]....
        /*03d0*/ 	.word	0x0000dc10
        /*03d4*/ 	.word	0x00000008
        /*03d8*/ 	.word	0x00000000
        /*03dc*/ 	.short	0x010a
        /*03de*/ 	.byte	0x3f
	.zero		1


	//   ....[54]....
        /*03e0*/ 	.word	0x0000dca0
        /*03e4*/ 	.word	0x00000009
        /*03e8*/ 	.word	0x00000000
        /*03ec*/ 	.short	0x010a
        /*03ee*/ 	.byte	0x3f
	.zero		1


	//   ....[55]....
        /*03f0*/ 	.word	0x0000dd30
        /*03f4*/ 	.word	0x00000008
        /*03f8*/ 	.word	0x00000000
        /*03fc*/ 	.short	0x010a
        /*03fe*/ 	.byte	0x3f
	.zero		1


	//   ....[56]....
        /*0400*/ 	.word	0x0000ddc0
        /*0404*/ 	.word	0x00000009
        /*0408*/ 	.word	0x00000000
        /*040c*/ 	.short	0x010a
        /*040e*/ 	.byte	0x3f
	.zero		1


	//   ....[57]....
        /*0410*/ 	.word	0x0000de50
        /*0414*/ 	.word	0x00000008
        /*0418*/ 	.word	0x00000000
        /*041c*/ 	.short	0x010a
        /*041e*/ 	.byte	0x3f
	.zero		1


	//   ....[58]....
        /*0420*/ 	.word	0x0000dee0
        /*0424*/ 	.word	0x00000009
        /*0428*/ 	.word	0x00000000
        /*042c*/ 	.short	0x010a
        /*042e*/ 	.byte	0x3f
	.zero		1


	//   ....[59]....
        /*0430*/ 	.word	0x0000df70
        /*0434*/ 	.word	0x00000008
        /*0438*/ 	.word	0x00000000
        /*043c*/ 	.short	0x010a
        /*043e*/ 	.byte	0x3f
	.zero		1


	//   ....[60]....
        /*0440*/ 	.word	0x0000e000
        /*0444*/ 	.word	0x00000009
        /*0448*/ 	.word	0x00000000
        /*044c*/ 	.short	0x010a
        /*044e*/ 	.byte	0x3f
	.zero		1


	//   ....[61]....
        /*0450*/ 	.word	0x0000e090
        /*0454*/ 	.word	0x00000008
        /*0458*/ 	.word	0x00000000
        /*045c*/ 	.short	0x010a
        /*045e*/ 	.byte	0x3f
	.zero		1


	//   ....[62]....
        /*0460*/ 	.word	0x0000e120
        /*0464*/ 	.word	0x00000009
        /*0468*/ 	.word	0x00000000
        /*046c*/ 	.short	0x010a
        /*046e*/ 	.byte	0x3f
	.zero		1


	//   ....[63]....
        /*0470*/ 	.word	0x0000e1b0
        /*0474*/ 	.word	0x00000008
        /*0478*/ 	.word	0x00000000
        /*047c*/ 	.short	0x010a
        /*047e*/ 	.byte	0x3f
	.zero		1


	//   ....[64]....
        /*0480*/ 	.word	0x0000e240
        /*0484*/ 	.word	0x00000009
        /*0488*/ 	.word	0x00000000
        /*048c*/ 	.short	0x010a
        /*048e*/ 	.byte	0x3f
	.zero		1


	//   ....[65]....
        /*0490*/ 	.word	0x0000e2d0
        /*0494*/ 	.word	0x00000008
        /*0498*/ 	.word	0x00000000
        /*049c*/ 	.short	0x010a
        /*049e*/ 	.byte	0x3f
	.zero		1


	//   ....[66]....
        /*04a0*/ 	.word	0x0000e360
        /*04a4*/ 	.word	0x00000009
        /*04a8*/ 	.word	0x00000000
        /*04ac*/ 	.short	0x010a
        /*04ae*/ 	.byte	0x3f
	.zero		1


	//   ....[67]....
        /*04b0*/ 	.word	0x0000e3f0
        /*04b4*/ 	.word	0x00000008
        /*04b8*/ 	.word	0x00000000
        /*04bc*/ 	.short	0x010a
        /*04be*/ 	.byte	0x3f
	.zero		1


	//   ....[68]....
        /*04c0*/ 	.word	0x0000e480
        /*04c4*/ 	.word	0x0000000b
        /*04c8*/ 	.word	0x00000000
        /*04cc*/ 	.short	0x010a
        /*04ce*/ 	.byte	0x3f
	.zero		1


	//   ....[69]....
        /*04d0*/ 	.word	0x0000e510
        /*04d4*/ 	.word	0x00000003
        /*04d8*/ 	.word	0x00000000
        /*04dc*/ 	.short	0x010a
        /*04de*/ 	.byte	0x3f
	.zero		1


	//   ....[70]....
        /*04e0*/ 	.word	0x0000e570
        /*04e4*/ 	.word	0x00000003
        /*04e8*/ 	.word	0x00000000
        /*04ec*/ 	.short	0x010a
        /*04ee*/ 	.byte	0x3f
	.zero		1


	//   ....[71]....
        /*04f0*/ 	.word	0x0000e5d0
        /*04f4*/ 	.word	0x00000005
        /*04f8*/ 	.word	0x00000000
        /*04fc*/ 	.short	0x010a
        /*04fe*/ 	.byte	0x3f
	.zero		1


	//   ....[72]....
        /*0500*/ 	.word	0x0000e6a0
        /*0504*/ 	.word	0x0000000e
        /*0508*/ 	.word	0x000000a0
        /*050c*/ 	.short	0x010a
        /*050e*/ 	.byte	0x3f
	.zero		1


	//   ....[73]....
        /*0510*/ 	.word	0x0000e770
        /*0514*/ 	.word	0x00000007
        /*0518*/ 	.word	0x00000000
        /*051c*/ 	.short	0x010a
        /*051e*/ 	.byte	0x3f
	.zero		1


	//   ....[74]....
        /*0520*/ 	.word	0x0000e7c0
        /*0524*/ 	.word	0x00000008
        /*0528*/ 	.word	0x00000000
        /*052c*/ 	.short	0x010a
        /*052e*/ 	.byte	0x3f
	.zero		1


	//   ....[75]....
        /*0530*/ 	.word	0x0000e810
        /*0534*/ 	.word	0x00000009
        /*0538*/ 	.word	0x00000000
        /*053c*/ 	.short	0x010a
        /*053e*/ 	.byte	0x3f
	.zero		1


	//   ....[76]....
        /*0540*/ 	.word	0x0000e860
        /*0544*/ 	.word	0x00000008
        /*0548*/ 	.word	0x00000000
        /*054c*/ 	.short	0x010a
        /*054e*/ 	.byte	0x3f
	.zero		1


	//   ....[77]....
        /*0550*/ 	.word	0x0000e8b0
        /*0554*/ 	.word	0x00000009
        /*0558*/ 	.word	0x00000000
        /*055c*/ 	.short	0x010a
        /*055e*/ 	.byte	0x3f
	.zero		1


	//   ....[78]....
        /*0560*/ 	.word	0x0000e900
        /*0564*/ 	.word	0x00000008
        /*0568*/ 	.word	0x00000000
        /*056c*/ 	.short	0x010a
        /*056e*/ 	.byte	0x3f
	.zero		1


	//   ....[79]....
        /*0570*/ 	.word	0x0000e950
        /*0574*/ 	.word	0x00000009
        /*0578*/ 	.word	0x00000000
        /*057c*/ 	.short	0x010a
        /*057e*/ 	.byte	0x3f
	.zero		1


	//   ....[80]....
        /*0580*/ 	.word	0x0000e9a0
        /*0584*/ 	.word	0x00000008
        /*0588*/ 	.word	0x00000000
        /*058c*/ 	.short	0x010a
        /*058e*/ 	.byte	0x3f
	.zero		1


	//   ....[81]....
        /*0590*/ 	.word	0x0000e9f0
        /*0594*/ 	.word	0x00000009
        /*0598*/ 	.word	0x00000000
        /*059c*/ 	.short	0x010a
        /*059e*/ 	.byte	0x3f
	.zero		1


	//   ....[82]....
        /*05a0*/ 	.word	0x0000ea40
        /*05a4*/ 	.word	0x00000008
        /*05a8*/ 	.word	0x00000000
        /*05ac*/ 	.short	0x010a
        /*05ae*/ 	.byte	0x3f
	.zero		1


	//   ....[83]....
        /*05b0*/ 	.word	0x0000ea90
        /*05b4*/ 	.word	0x00000009
        /*05b8*/ 	.word	0x00000000
        /*05bc*/ 	.short	0x010a
        /*05be*/ 	.byte	0x3f
	.zero		1


	//   ....[84]....
        /*05c0*/ 	.word	0x0000eae0
        /*05c4*/ 	.word	0x00000008
        /*05c8*/ 	.word	0x00000000
        /*05cc*/ 	.short	0x010a
        /*05ce*/ 	.byte	0x3f
	.zero		1


	//   ....[85]....
        /*05d0*/ 	.word	0x0000eb30
        /*05d4*/ 	.word	0x00000009
        /*05d8*/ 	.word	0x00000000
        /*05dc*/ 	.short	0x010a
        /*05de*/ 	.byte	0x3f
	.zero		1


	//   ....[86]....
        /*05e0*/ 	.word	0x0000eb80
        /*05e4*/ 	.word	0x00000008
        /*05e8*/ 	.word	0x00000000
        /*05ec*/ 	.short	0x010a
        /*05ee*/ 	.byte	0x3f
	.zero		1


	//   ....[87]....
        /*05f0*/ 	.word	0x0000ebd0
        /*05f4*/ 	.word	0x00000009
        /*05f8*/ 	.word	0x00000000
        /*05fc*/ 	.short	0x010a
        /*05fe*/ 	.byte	0x3f
	.zero		1


	//   ....[88]....
        /*0600*/ 	.word	0x0000ec20
        /*0604*/ 	.word	0x00000008
        /*0608*/ 	.word	0x00000000
        /*060c*/ 	.short	0x010a
        /*060e*/ 	.byte	0x3f
	.zero		1


	//   ....[89]....
        /*0610*/ 	.word	0x0000ec70
        /*0614*/ 	.word	0x00000009
        /*0618*/ 	.word	0x00000000
        /*061c*/ 	.short	0x010a
        /*061e*/ 	.byte	0x3f
	.zero		1


	//   ....[90]....
        /*0620*/ 	.word	0x0000ecc0
        /*0624*/ 	.word	0x00000008
        /*0628*/ 	.word	0x00000000
        /*062c*/ 	.short	0x010a
        /*062e*/ 	.byte	0x3f
	.zero		1


	//   ....[91]....
        /*0630*/ 	.word	0x0000ed10
        /*0634*/ 	.word	0x0000000b
        /*0638*/ 	.word	0x00000000
        /*063c*/ 	.short	0x010a
        /*063e*/ 	.byte	0x3f
	.zero		1


	//----- nvinfo : EIATTR_NUM_MBARRIERS
	.align		4
.L_35:
        /*0640*/ 	.byte	0x03, 0x38
        /*0642*/ 	.short	0x002a


	//----- nvinfo : EIATTR_EXIT_INSTR_OFFSETS
	.align		4
        /*0644*/ 	.byte	0x04, 0x1c
        /*0646*/ 	.short	(.L_37 - .L_36)


	//   ....[0]....
.L_36:
        /*0648*/ 	.word	0x00000830


	//   ....[1]....
        /*064c*/ 	.word	0x00001120


	//   ....[2]....
        /*0650*/ 	.word	0x0000c5a0


	//   ....[3]....
        /*0654*/ 	.word	0x0000cc10


	//   ....[4]....
        /*0658*/ 	.word	0x0000e560


	//----- nvinfo : EIATTR_MAX_THREADS
	.align		4
.L_37:
        /*065c*/ 	.byte	0x04, 0x05
        /*065e*/ 	.short	(.L_39 - .L_38)
.L_38:
        /*0660*/ 	.word	0x00000180
        /*0664*/ 	.word	0x00000001
        /*0668*/ 	.word	0x00000001


	//----- nvinfo : EIATTR_CRS_STACK_SIZE
	.align		4
.L_39:
        /*066c*/ 	.byte	0x04, 0x1e
        /*066e*/ 	.short	(.L_41 - .L_40)
.L_40:
        /*0670*/ 	.word	0x00000000


	//----- nvinfo : EIATTR_CBANK_PARAM_SIZE
	.align		4
.L_41:
        /*0674*/ 	.byte	0x03, 0x19
        /*0676*/ 	.short	0x0470


	//----- nvinfo : EIATTR_PARAM_CBANK
	.align		4
        /*0678*/ 	.byte	0x04, 0x0a
        /*067a*/ 	.short	(.L_43 - .L_42)
	.align		4
.L_42:
        /*067c*/ 	.word	index@(.nv.constant0._ZN7cutlass13device_kernelINS_4gemm6kernel13GemmUniversalIN4cute5tupleIJiiiiEEENS1_10collective13CollectiveMmaINS1_34MainloopSm90TmaGmmaWarpSpecializedILi20ENS5_IJNS4_1CILi1EEESB_SB_EEENS1_35KernelTmaWarpSpecializedCooperativeEEENS5_IJNSA_ILi192EEENSA_ILi160EEENSA_ILi16EEEEEENS_10bfloat16_tENS5_IJlSB_lEEESJ_SK_NS4_8TiledMMAINS4_8MMA_AtomIJNS4_4SM904GMMA27MMA_64x32x16_F32BF16BF16_SSILNSO_5MajorE0ELSQ_0ELNSO_7ScaleInE1ELSR_1EEEEEENS4_6LayoutINS5_IJNSA_ILi2EEESB_SB_EEENS5_IJSB_NSA_ILi0EEESX_EEEEENS5_IJNS4_10UnderscoreES10_S10_EEEEENS4_13SM90_TMA_LOADENS4_14ComposedLayoutINS4_7SwizzleILi1ELi4ELi3EEENS4_18smem_ptr_flag_bitsILi16EEENSU_INS5_IJNSA_ILi8EEESH_EEENS5_IJSH_SB_EEEEEEEvNS4_8identityES13_S1D_vS1E_EENS_8epilogue10collective6detail29Sm90TmaWarpSpecializedAdapterINS1H_15DefaultEpilogueISJ_SK_SK_NS1G_6thread17LinearCombinationISJ_Li1EffLNS1L_9ScaleType4KindE0ELNS_15FloatRoundStyleE2ESJ_EENS1_15EpilogueDefaultEEEEEvvEEEEvNT_6ParamsE)
        /*0680*/ 	.short	0x0210
        /*0682*/ 	.short	0x0470


	//----- nvinfo : EIATTR_SW_WAR
	.align		4
.L_43:
        /*0684*/ 	.byte	0x04, 0x36
        /*0686*/ 	.short	(.L_45 - .L_44)
.L_44:
        /*0688*/ 	.word	0x00000008
.L_45:


//--------------------- .nv.callgraph             --------------------------
	.section	.nv.callgraph,"",@"SHT_CUDA_CALLGRAPH"
	.align	4
	.sectionentsize	8
	.align		4
        /*0000*/ 	.word	0x00000000
	.align		4
        /*0004*/ 	.word	0xffffffff
	.align		4
        /*0008*/ 	.word	index@(_ZN7cutlass13device_kernelINS_4gemm6kernel13GemmUniversalIN4cute5tupleIJiiiiEEENS1_10collective13CollectiveMmaINS1_34MainloopSm90TmaGmmaWarpSpecializedILi20ENS5_IJNS4_1CILi1EEESB_SB_EEENS1_35KernelTmaWarpSpecializedCooperativeEEENS5_IJNSA_ILi192EEENSA_ILi160EEENSA_ILi16EEEEEENS_10bfloat16_tENS5_IJlSB_lEEESJ_SK_NS4_8TiledMMAINS4_8MMA_AtomIJNS4_4SM904GMMA27MMA_64x32x16_F32BF16BF16_SSILNSO_5MajorE0ELSQ_0ELNSO_7ScaleInE1ELSR_1EEEEEENS4_6LayoutINS5_IJNSA_ILi2EEESB_SB_EEENS5_IJSB_NSA_ILi0EEESX_EEEEENS5_IJNS4_10UnderscoreES10_S10_EEEEENS4_13SM90_TMA_LOADENS4_14ComposedLayoutINS4_7SwizzleILi1ELi4ELi3EEENS4_18smem_ptr_flag_bitsILi16EEENSU_INS5_IJNSA_ILi8EEESH_EEENS5_IJSH_SB_EEEEEEEvNS4_8identityES13_S1D_vS1E_EENS_8epilogue10collective6detail29Sm90TmaWarpSpecializedAdapterINS1H_15DefaultEpilogueISJ_SK_SK_NS1G_6thread17LinearCombinationISJ_Li1EffLNS1L_9ScaleType4KindE0ELNS_15FloatRoundStyleE2ESJ_EENS1_15EpilogueDefaultEEEEEvvEEEEvNT_6ParamsE)
	.align		4
        /*000c*/ 	.word	index@(__assertfail)
	.align		4
        /*0010*/ 	.word	0x00000000
	.align		4
        /*0014*/ 	.word	0xfffffffe
	.align		4
        /*0018*/ 	.word	0x00000000
	.align		4
        /*001c*/ 	.word	0xfffffffd
	.align		4
        /*0020*/ 	.word	0x00000000
	.align		4
        /*0024*/ 	.word	0xfffffffc


//--------------------- .nv.constant4             --------------------------
	.section	.nv.constant4,"a",@progbits
	.align	8
	.align		8
.nv.constant4:
        /*0000*/ 	.dword	__assertfail
	.align		8
        /*0008*/ 	.dword	__unnamed_1
	.align		8
        /*0010*/ 	.dword	_ZN39_INTERNAL_879ab386_4_k_cu_f69288f6_95174cuda3std3__45__cpo5beginE
	.align		8
        /*0018*/ 	.dword	_ZN39_INTERNAL_879ab386_4_k_cu_f69288f6_95174cuda3std3__45__cpo3endE
	.align		8
        /*0020*/ 	.dword	_ZN39_INTERNAL_879ab386_4_k_cu_f69288f6_95174cuda3std3__45__cpo6cbeginE
	.align		8
        /*0028*/ 	.dword	_ZN39_INTERNAL_879ab386_4_k_cu_f69288f6_95174cuda3std3__45__cpo4cendE
	.align		8
        /*0030*/ 	.dword	_ZN39_INTERNAL_879ab386_4_k_cu_f69288f6_95174cuda3std3__441_GLOBAL__N__879ab386_4_k_cu_f69288f6_95176ignoreE
	.align		8
        /*0038*/ 	.dword	_ZN39_INTERNAL_879ab386_4_k_cu_f69288f6_95174cuda3std3__419piecewise_constructE
	.align		8
        /*0040*/ 	.dword	_ZN39_INTERNAL_879ab386_4_k_cu_f69288f6_95174cuda3std3__48in_placeE
	.align		8
        /*0048*/ 	.dword	_ZN39_INTERNAL_879ab386_4_k_cu_f69288f6_95174cuda3std6ranges3__45__cpo4swapE
	.align		8
        /*0050*/ 	.dword	_ZN39_INTERNAL_879ab386_4_k_cu_f69288f6_95174cuda3std6ranges3__45__cpo9iter_moveE
	.align		8
        /*0058*/ 	.dword	_ZN39_INTERNAL_879ab386_4_k_cu_f69288f6_95174cute7productE
	.align		8
        /*0060*/ 	.dword	_ZN39_INTERNAL_879ab386_4_k_cu_f69288f6_95174cute1_E
	.align		8
        /*0068*/ 	.dword	$str$22
	.align		8
        /*0070*/ 	.dword	$str$23


//--------------------- .text._ZN7cutlass13device_kernelINS_4gemm6kernel13GemmUniversalIN4cute5tupleIJiiiiEEENS1_10collective13CollectiveMmaINS1_34MainloopSm90TmaGmmaWarpSpecializedILi20ENS5_IJNS4_1CILi1EEESB_SB_EEENS1_35KernelTmaWarpSpecializedCooperativeEEENS5_IJNSA_ILi192EEENSA_ILi160EEENSA_ILi16EEEEEENS_10bfloat16_tENS5_IJlSB_lEEESJ_SK_NS4_8TiledMMAINS4_8MMA_AtomIJNS4_4SM904GMMA27MMA_64x32x16_F32BF16BF16_SSILNSO_5MajorE0ELSQ_0ELNSO_7ScaleInE1ELSR_1EEEEEENS4_6LayoutINS5_IJNSA_ILi2EEESB_SB_EEENS5_IJSB_NSA_ILi0EEESX_EEEEENS5_IJNS4_10UnderscoreES10_S10_EEEEENS4_13SM90_TMA_LOADENS4_14ComposedLayoutINS4_7SwizzleILi1ELi4ELi3EEENS4_18smem_ptr_flag_bitsILi16EEENSU_INS5_IJNSA_ILi8EEESH_EEENS5_IJSH_SB_EEEEEEEvNS4_8identityES13_S1D_vS1E_EENS_8epilogue10collective6detail29Sm90TmaWarpSpecializedAdapterINS1H_15DefaultEpilogueISJ_SK_SK_NS1G_6thread17LinearCombinationISJ_Li1EffLNS1L_9ScaleType4KindE0ELNS_15FloatRoundStyleE2ESJ_EENS1_15EpilogueDefaultEEEEEvvEEEEvNT_6ParamsE --------------------------
	.section	.text._ZN7cutlass13device_kernelINS_4gemm6kernel13GemmUniversalIN4cute5tupleIJiiiiEEENS1_10collective13CollectiveMmaINS1_34MainloopSm90TmaGmmaWarpSpecializedILi20ENS5_IJNS4_1CILi1EEESB_SB_EEENS1_35KernelTmaWarpSpecializedCooperativeEEENS5_IJNSA_ILi192EEENSA_ILi160EEENSA_ILi16EEEEEENS_10bfloat16_tENS5_IJlSB_lEEESJ_SK_NS4_8TiledMMAINS4_8MMA_AtomIJNS4_4SM904GMMA27MMA_64x32x16_F32BF16BF16_SSILNSO_5MajorE0ELSQ_0ELNSO_7ScaleInE1ELSR_1EEEEEENS4_6LayoutINS5_IJNSA_ILi2EEESB_SB_EEENS5_IJSB_NSA_ILi0EEESX_EEEEENS5_IJNS4_10UnderscoreES10_S10_EEEEENS4_13SM90_TMA_LOADENS4_14ComposedLayoutINS4_7SwizzleILi1ELi4ELi3EEENS4_18smem_ptr_flag_bitsILi16EEENSU_INS5_IJNSA_ILi8EEESH_EEENS5_IJSH_SB_EEEEEEEvNS4_8identityES13_S1D_vS1E_EENS_8epilogue10collective6detail29Sm90TmaWarpSpecializedAdapterINS1H_15DefaultEpilogueISJ_SK_SK_NS1G_6thread17LinearCombinationISJ_Li1EffLNS1L_9ScaleType4KindE0ELNS_15FloatRoundStyleE2ESJ_EENS1_15EpilogueDefaultEEEEEvvEEEEvNT_6ParamsE,"ax",@progbits
	.align	128
.text._ZN7cutlass13device_kernelINS_4gemm6kernel13GemmUniversalIN4cute5tupleIJiiiiEEENS1_10collective13CollectiveMmaINS1_34MainloopSm90TmaGmmaWarpSpecializedILi20ENS5_IJNS4_1CILi1EEESB_SB_EEENS1_35KernelTmaWarpSpecializedCooperativeEEENS5_IJNSA_ILi192EEENSA_ILi160EEENSA_ILi16EEEEEENS_10bfloat16_tENS5_IJlSB_lEEESJ_SK_NS4_8TiledMMAINS4_8MMA_AtomIJNS4_4SM904GMMA27MMA_64x32x16_F32BF16BF16_SSILNSO_5MajorE0ELSQ_0ELNSO_7ScaleInE1ELSR_1EEEEEENS4_6LayoutINS5_IJNSA_ILi2EEESB_SB_EEENS5_IJSB_NSA_ILi0EEESX_EEEEENS5_IJNS4_10UnderscoreES10_S10_EEEEENS4_13SM90_TMA_LOADENS4_14ComposedLayoutINS4_7SwizzleILi1ELi4ELi3EEENS4_18smem_ptr_flag_bitsILi16EEENSU_INS5_IJNSA_ILi8EEESH_EEENS5_IJSH_SB_EEEEEEEvNS4_8identityES13_S1D_vS1E_EENS_8epilogue10collective6detail29Sm90TmaWarpSpecializedAdapterINS1H_15DefaultEpilogueISJ_SK_SK_NS1G_6thread17LinearCombinationISJ_Li1EffLNS1L_9ScaleType4KindE0ELNS_15FloatRoundStyleE2ESJ_EENS1_15EpilogueDefaultEEEEEvvEEEEvNT_6ParamsE:
        .type           _ZN7cutlass13device_kernelINS_4gemm6kernel13GemmUniversalIN4cute5tupleIJiiiiEEENS1_10collective13CollectiveMmaINS1_34MainloopSm90TmaGmmaWarpSpecializedILi20ENS5_IJNS4_1CILi1EEESB_SB_EEENS1_35KernelTmaWarpSpecializedCooperativeEEENS5_IJNSA_ILi192EEENSA_ILi160EEENSA_ILi16EEEEEENS_10bfloat16_tENS5_IJlSB_lEEESJ_SK_NS4_8TiledMMAINS4_8MMA_AtomIJNS4_4SM904GMMA27MMA_64x32x16_F32BF16BF16_SSILNSO_5MajorE0ELSQ_0ELNSO_7ScaleInE1ELSR_1EEEEEENS4_6LayoutINS5_IJNSA_ILi2EEESB_SB_EEENS5_IJSB_NSA_ILi0EEESX_EEEEENS5_IJNS4_10UnderscoreES10_S10_EEEEENS4_13SM90_TMA_LOADENS4_14ComposedLayoutINS4_7SwizzleILi1ELi4ELi3EEENS4_18smem_ptr_flag_bitsILi16EEENSU_INS5_IJNSA_ILi8EEESH_EEENS5_IJSH_SB_EEEEEEEvNS4_8identityES13_S1D_vS1E_EENS_8epilogue10collective6detail29Sm90TmaWarpSpecializedAdapterINS1H_15DefaultEpilogueISJ_SK_SK_NS1G_6thread17LinearCombinationISJ_Li1EffLNS1L_9ScaleType4KindE0ELNS_15FloatRoundStyleE2ESJ_EENS1_15EpilogueDefaultEEEEEvvEEEEvNT_6ParamsE,@function
        .size           _ZN7cutlass13device_kernelINS_4gemm6kernel13GemmUniversalIN4cute5tupleIJiiiiEEENS1_10collective13CollectiveMmaINS1_34MainloopSm90TmaGmmaWarpSpecializedILi20ENS5_IJNS4_1CILi1EEESB_SB_EEENS1_35KernelTmaWarpSpecializedCooperativeEEENS5_IJNSA_ILi192EEENSA_ILi160EEENSA_ILi16EEEEEENS_10bfloat16_tENS5_IJlSB_lEEESJ_SK_NS4_8TiledMMAINS4_8MMA_AtomIJNS4_4SM904GMMA27MMA_64x32x16_F32BF16BF16_SSILNSO_5MajorE0ELSQ_0ELNSO_7ScaleInE1ELSR_1EEEEEENS4_6LayoutINS5_IJNSA_ILi2EEESB_SB_EEENS5_IJSB_NSA_ILi0EEESX_EEEEENS5_IJNS4_10UnderscoreES10_S10_EEEEENS4_13SM90_TMA_LOADENS4_14ComposedLayoutINS4_7SwizzleILi1ELi4ELi3EEENS4_18smem_ptr_flag_bitsILi16EEENSU_INS5_IJNSA_ILi8EEESH_EEENS5_IJSH_SB_EEEEEEEvNS4_8identityES13_S1D_vS1E_EENS_8epilogue10collective6detail29Sm90TmaWarpSpecializedAdapterINS1H_15DefaultEpilogueISJ_SK_SK_NS1G_6thread17LinearCombinationISJ_Li1EffLNS1L_9ScaleType4KindE0ELNS_15FloatRoundStyleE2ESJ_EENS1_15EpilogueDefaultEEEEEvvEEEEvNT_6ParamsE,(.L_x_417 - _ZN7cutlass13device_kernelINS_4gemm6kernel13GemmUniversalIN4cute5tupleIJiiiiEEENS1_10collective13CollectiveMmaINS1_34MainloopSm90TmaGmmaWarpSpecializedILi20ENS5_IJNS4_1CILi1EEESB_SB_EEENS1_35KernelTmaWarpSpecializedCooperativeEEENS5_IJNSA_ILi192EEENSA_ILi160EEENSA_ILi16EEEEEENS_10bfloat16_tENS5_IJlSB_lEEESJ_SK_NS4_8TiledMMAINS4_8MMA_AtomIJNS4_4SM904GMMA27MMA_64x32x16_F32BF16BF16_SSILNSO_5MajorE0ELSQ_0ELNSO_7ScaleInE1ELSR_1EEEEEENS4_6LayoutINS5_IJNSA_ILi2EEESB_SB_EEENS5_IJSB_NSA_ILi0EEESX_EEEEENS5_IJNS4_10UnderscoreES10_S10_EEEEENS4_13SM90_TMA_LOADENS4_14ComposedLayoutINS4_7SwizzleILi1ELi4ELi3EEENS4_18smem_ptr_flag_bitsILi16EEENSU_INS5_IJNSA_ILi8EEESH_EEENS5_IJSH_SB_EEEEEEEvNS4_8identityES13_S1D_vS1E_EENS_8epilogue10collective6detail29Sm90TmaWarpSpecializedAdapterINS1H_15DefaultEpilogueISJ_SK_SK_NS1G_6thread17LinearCombinationISJ_Li1EffLNS1L_9ScaleType4KindE0ELNS_15FloatRoundStyleE2ESJ_EENS1_15EpilogueDefaultEEEEEvvEEEEvNT_6ParamsE)
        .other          _ZN7cutlass13device_kernelINS_4gemm6kernel13GemmUniversalIN4cute5tupleIJiiiiEEENS1_10collective13CollectiveMmaINS1_34MainloopSm90TmaGmmaWarpSpecializedILi20ENS5_IJNS4_1CILi1EEESB_SB_EEENS1_35KernelTmaWarpSpecializedCooperativeEEENS5_IJNSA_ILi192EEENSA_ILi160EEENSA_ILi16EEEEEENS_10bfloat16_tENS5_IJlSB_lEEESJ_SK_NS4_8TiledMMAINS4_8MMA_AtomIJNS4_4SM904GMMA27MMA_64x32x16_F32BF16BF16_SSILNSO_5MajorE0ELSQ_0ELNSO_7ScaleInE1ELSR_1EEEEEENS4_6LayoutINS5_IJNSA_ILi2EEESB_SB_EEENS5_IJSB_NSA_ILi0EEESX_EEEEENS5_IJNS4_10UnderscoreES10_S10_EEEEENS4_13SM90_TMA_LOADENS4_14ComposedLayoutINS4_7SwizzleILi1ELi4ELi3EEENS4_18smem_ptr_flag_bitsILi16EEENSU_INS5_IJNSA_ILi8EEESH_EEENS5_IJSH_SB_EEEEEEEvNS4_8identityES13_S1D_vS1E_EENS_8epilogue10collective6detail29Sm90TmaWarpSpecializedAdapterINS1H_15DefaultEpilogueISJ_SK_SK_NS1G_6thread17LinearCombinationISJ_Li1EffLNS1L_9ScaleType4KindE0ELNS_15FloatRoundStyleE2ESJ_EENS1_15EpilogueDefaultEEEEEvvEEEEvNT_6ParamsE,@"STO_CUDA_ENTRY STV_DEFAULT"
_ZN7cutlass13device_kernelINS_4gemm6kernel13GemmUniversalIN4cute5tupleIJiiiiEEENS1_10collective13CollectiveMmaINS1_34MainloopSm90TmaGmmaWarpSpecializedILi20ENS5_IJNS4_1CILi1EEESB_SB_EEENS1_35KernelTmaWarpSpecializedCooperativeEEENS5_IJNSA_ILi192EEENSA_ILi160EEENSA_ILi16EEEEEENS_10bfloat16_tENS5_IJlSB_lEEESJ_SK_NS4_8TiledMMAINS4_8MMA_AtomIJNS4_4SM904GMMA27MMA_64x32x16_F32BF16BF16_SSILNSO_5MajorE0ELSQ_0ELNSO_7ScaleInE1ELSR_1EEEEEENS4_6LayoutINS5_IJNSA_ILi2EEESB_SB_EEENS5_IJSB_NSA_ILi0EEESX_EEEEENS5_IJNS4_10UnderscoreES10_S10_EEEEENS4_13SM90_TMA_LOADENS4_14ComposedLayoutINS4_7SwizzleILi1ELi4ELi3EEENS4_18smem_ptr_flag_bitsILi16EEENSU_INS5_IJNSA_ILi8EEESH_EEENS5_IJSH_SB_EEEEEEEvNS4_8identityES13_S1D_vS1E_EENS_8epilogue10collective6detail29Sm90TmaWarpSpecializedAdapterINS1H_15DefaultEpilogueISJ_SK_SK_NS1G_6thread17LinearCombinationISJ_Li1EffLNS1L_9ScaleType4KindE0ELNS_15FloatRoundStyleE2ESJ_EENS1_15EpilogueDefaultEEEEEvvEEEEvNT_6ParamsE:
[----:B------:R-:W0:Y:S01]  /*0000*/  LDC R1, c[0x0][0x28] ;  /* 0x00000a00ff017b82 */ /* 0x000e220000000800 */
[----:B------:R-:W1:Y:S01]  /*0010*/  S2R R2, SR_TID.X ;  /* 0x0000000000027919 */ /* 0x000e620000002100 */
[----:B------:R-:W-:Y:S01]  /*0020*/  ELECT P0, URZ, PT ;  /* 0x00000000003f782f */ /* 0x000fe20003800000 */
[----:B------:R-:W-:Y:S01]  /*0030*/  BSSY B0, `(.L_x_0) ;  /* 0x000000f000007945 */ /* 0x000fe20003800000 */
[--C-:B-1----:R-:W-:Y:S02]  /*0040*/  SHF.R.U32.HI R0, RZ, 0x5, R2.reuse ;  /* 0x00000005ff007819 */ /* 0x102fe40000011602 */
[----:B------:R-:W-:-:S03]  /*0050*/  SHF.R.U32.HI R2, RZ, 0x7, R2 ;  /* 0x00000007ff027819 */ /* 0x000fc60000011602 */
[----:B------:R-:W1:Y:S04]  /*0060*/  SHFL.IDX PT, R5, R0, RZ, 0x1f ;  /* 0x00001fff00057589 */ /* 0x000e6800000e0000 */
[----:B------:R2:W3:Y:S01]  /*0070*/  SHFL.IDX PT, R10, R2, RZ, 0x1f ;  /* 0x00001fff020a7589 */ /* 0x0004e200000e0000 */
[----:B-1----:R-:W-:-:S13]  /*0080*/  ISETP.NE.OR P0, PT, R5, RZ, !P0 ;  /* 0x000000ff0500720c */ /* 0x002fda0004705670 */
[----:B0-23--:R-:W-:Y:S05]  /*0090*/  @P0 BRA `(.L_x_1) ;  /* 0x0000000000200947 */ /* 0x00dfea0003800000 */
[----:B------:R-:W-:Y:S02]  /*00a0*/  ULDC.64 UR4, c[0x0][0x198] ;  /* 0x0000660000047ab9 */ /* 0x000fe40000000a00 */
[----:B------:R-:W-:Y:S02]  /*00b0*/  UIADD3 UR6, UP0, UR4, 0xf0, URZ ;  /* 0x000000f004067890 */ /* 0x000fe4000ff1e03f */
[----:B------:R-:W-:Y:S02]  /*00c0*/  UIADD3 UR4, UP1, UR4, 0x1f0, URZ ;  /* 0x000001f004047890 */ /* 0x000fe4000ff3e03f */
[----:B------:R-:W-:Y:S02]  /*00d0*/  UIADD3.X UR7, URZ, UR5, URZ, UP0, !UPT ;  /* 0x000000053f077290 */ /* 0x000fe400087fe43f */
[----:B------:R-:W-:-:S07]  /*00e0*/  UIADD3.X UR5, URZ, UR5, URZ, UP1, !UPT ;  /* 0x000000053f057290 */ /* 0x000fce0008ffe43f */
[----:B------:R0:W-:Y:S02]  /*00f0*/  UTMACCTL.PF [UR6] ;  /* 0x00000000060079b9 */ /* 0x0001e40008040000 */
[----:B------:R0:W-:Y:S02]  /*0100*/  UTMACCTL.PF [UR4] ;  /* 0x00000000040079b9 */ /* 0x0001e40008040000 */
[----:B0-----:R-:W-:Y:S01]  /*0110*/  NOP ;  /* 0x0000000000007918 */ /* 0x001fe20000000000 */
.L_x_1:
[----:B------:R-:W-:Y:S05]  /*0120*/  BSYNC B0 ;  /* 0x0000000000007941 */ /* 0x000fea0003800000 */
.L_x_0:
[----:B------:R-:W0:Y:S02]  /*0130*/  SHFL.IDX PT, R2, R0, RZ, 0x1f ;  /* 0x00001fff00027589 */ /* 0x000e2400000e0000 */
[----:B0-----:R-:W-:-:S13]  /*0140*/  ISETP.NE.AND P0, PT, R2, RZ, PT ;  /* 0x000000ff0200720c */ /* 0x001fda0003f05270 */
[----:B------:R-:W-:Y:S05]  /*0150*/  @P0 BRA `(.L_x_2) ;  /* 0x0000000000e40947 */ /* 0x000fea0003800000 */
[----:B------:R-:W-:Y:S01]  /*0160*/  ELECT P0, URZ, PT ;  /* 0x00000000003f782f */ /* 0x000fe20003800000 */
[----:B------:R-:W-:-:S12]  /*0170*/  BSSY B0, `(.L_x_2) ;  /* 0x0000037000007945 */ /* 0x000fd80003800000 */
[----:B------:R-:W-:Y:S05]  /*0180*/  @!P0 BRA `(.L_x_3) ;  /* 0x0000000000d48947 */ /* 0x000fea0003800000 */
[----:B------:R-:W0:Y:S01]  /*0190*/  S2UR UR8, SR_CgaCtaId ;  /* 0x00000000000879c3 */ /* 0x000e220000008800 */
[----:B------:R-:W-:Y:S01]  /*01a0*/  UMOV UR4, 0x400 ;  /* 0x0000040000047882 */ /* 0x000fe20000000000 */
[----:B------:R-:W-:Y:S01]  /*01b0*/  UMOV UR5, 0x1 ;  /* 0x0000000100057882 */ /* 0x000fe20000000000 */
[----:B------:R-:W-:Y:S02]  /*01c0*/  UMOV UR6, 0x100 ;  /* 0x0000010000067882 */ /* 0x000fe40000000000 */
[----:B------:R-:W-:-:S04]  /*01d0*/  UIADD3 UR6, -UR6, 0x100000, URZ ;  /* 0x0010000006067890 */ /* 0x000fc8000fffe13f */
[----:B------:R-:W-:Y:S02]  /*01e0*/  USHF.L.U32 UR7, UR6, 0xb, URZ ;  /* 0x0000000b06077899 */ /* 0x000fe4000800063f */
[----:B------:R-:W-:Y:S02]  /*01f0*/  USHF.L.U32 UR6, UR6, 0x1, URZ ;  /* 0x0000000106067899 */ /* 0x000fe4000800063f */
[----:B0-----:R-:W-:Y:S02]  /*0200*/  ULEA UR8, UR8, UR4, 0x18 ;  /* 0x0000000408087291 */ /* 0x001fe4000f8ec03f */
[----:B------:R-:W-:-:S04]  /*0210*/  UIADD3 UR4, -UR5, 0x100000, URZ ;  /* 0x0010000005047890 */ /* 0x000fc8000fffe13f */
[----:B------:R-:W-:Y:S02]  /*0220*/  USHF.L.U32 UR5, UR4, 0xb, URZ ;  /* 0x0000000b04057899 */ /* 0x000fe4000800063f */
[----:B------:R-:W-:Y:S01]  /*0230*/  USHF.L.U32 UR4, UR4, 0x1, URZ ;  /* 0x0000000104047899 */ /* 0x000fe2000800063f */
[----:B------:R-:W0:Y:S11]  /*0240*/  FENCE.VIEW.ASYNC.S ;  /* 0x00000000000073c6 */ /* 0x000e360000000000 */
[----:B0-----:R0:W1:Y:S01]  /*0250*/  SYNCS.EXCH.64 URZ, [UR8], UR4 ;  /* 0x00000004083f75b2 */ /* 0x0010620008000100 */
[----:B------:R0:W2:Y:S01]  /*0260*/  SYNCS.EXCH.64 URZ, [UR8+0xa0], UR6 ;  /* 0x0000a006083f75b2 */ /* 0x0000a20008000100 */
[----:B------:R0:W3:Y:S01]  /*0270*/  SYNCS.EXCH.64 URZ, [UR8+0x8], UR4 ;  /* 0x00000804083f75b2 */ /* 0x0000e20008000100 */
[----:B------:R0:W4:Y:S01]  /*0280*/  SYNCS.EXCH.64 URZ, [UR8+0xa8], UR6 ;  /* 0x0000a806083f75b2 */ /* 0x0001220008000100 */
[----:B------:R0:W0:Y:S01]  /*0290*/  SYNCS.EXCH.64 URZ, [UR8+0x10], UR4 ;  /* 0x00001004083f75b2 */ /* 0x0000220008000100 */
        /* <DEDUP_REMOVED lines=35> */
[----:B-1234-:R-:W-:Y:S01]  /*04d0*/  NOP ;  /* 0x0000000000007918 */ /* 0x01efe20000000000 */
.L_x_3:
[----:B0-----:R-:W-:Y:S05]  /*04e0*/  BSYNC B0 ;  /* 0x0000000000007941 */ /* 0x001fea0003800000 */
.L_x_2:
[----:B------:R-:W0:Y:S01]  /*04f0*/  SHFL.IDX PT, R0, R0, RZ, 0x1f ;  /* 0x00001fff00007589 */ /* 0x000e2200000e0000 */
[----:B------:R-:W-:Y:S01]  /*0500*/  ELECT P0, URZ, PT ;  /* 0x00000000003f782f */ /* 0x000fe20003800000 */
[----:B------:R-:W1:Y:S01]  /*0510*/  LDC R4, c[0x0][0x65c] ;  /* 0x00019700ff047b82 */ /* 0x000e620000000800 */
[----:B------:R-:W-:Y:S01]  /*0520*/  SHF.R.S32.HI R6, RZ, 0x1f, R5 ;  /* 0x0000001fff067819 */ /* 0x000fe20000011405 */
[----:B------:R-:W2:Y:S01]  /*0530*/  S2R R3, SR_CTAID.Y ;  /* 0x0000000000037919 */ /* 0x000ea20000002600 */
[----:B------:R-:W-:Y:S01]  /*0540*/  UMOV UR4, 0x20 ;  /* 0x0000002000047882 */ /* 0x000fe20000000000 */
[----:B------:R-:W-:Y:S01]  /*0550*/  ISETP.NE.AND P2, PT, R10, RZ, PT ;  /* 0x000000ff0a00720c */ /* 0x000fe20003f45270 */
[----:B------:R-:W-:Y:S01]  /*0560*/  NOP ;  /* 0x0000000000007918 */ /* 0x000fe20000000000 */
[----:B------:R-:W-:Y:S01]  /*0570*/  LEA.HI R6, R6, R5, RZ, 0x2 ;  /* 0x0000000506067211 */ /* 0x000fe200078f10ff */
[----:B------:R-:W-:Y:S01]  /*0580*/  NOP ;  /* 0x0000000000007918 */ /* 0x000fe20000000000 */
[----:B------:R-:W-:-:S02]  /*0590*/  LOP3.LUT R2, R2, 0xfffffff7, RZ, 0xc0, !PT ;  /* 0xfffffff702027812 */ /* 0x000fc400078ec0ff */
[----:B0-----:R-:W-:Y:S02]  /*05a0*/  ISETP.NE.OR P0, PT, R0, RZ, !P0 ;  /* 0x000000ff0000720c */ /* 0x001fe40004705670 */
[----:B-1----:R-:W-:Y:S02]  /*05b0*/  ISETP.NE.AND P3, PT, R4, 0x1, PT ;  /* 0x000000010400780c */ /* 0x002fe40003f65270 */
[----:B------:R-:W0:Y:S01]  /*05c0*/  S2R R4, SR_CTAID.X ;  /* 0x0000000000047919 */ /* 0x000e220000002500 */
[----:B------:R-:W-:-:S05]  /*05d0*/  LOP3.LUT R0, R6, 0xfffffffc, RZ, 0xc0, !PT ;  /* 0xfffffffc06007812 */ /* 0x000fca00078ec0ff */
[----:B------:R-:W-:Y:S02]  /*05e0*/  IMAD.IADD R0, R5, 0x1, -R0 ;  /* 0x0000000105007824 */ /* 0x000fe400078e0a00 */
[----:B------:R-:W-:Y:S01]  /*05f0*/  IMAD.MOV.U32 R5, RZ, RZ, RZ ;  /* 0x000000ffff057224 */ /* 0x000fe200078e00ff */
[----:B------:R-:W-:Y:S01]  /*0600*/  VOTEU.ALL UP0, P0 ;  /* 0x00000000003f7886 */ /* 0x000fe20000000000 */
[----:B------:R-:W-:Y:S01]  /*0610*/  VOTEU.ALL UP1, P0 ;  /* 0x00000000003f7886 */ /* 0x000fe20000020000 */
[----:B------:R-:W0:Y:S01]  /*0620*/  @P3 LDC R9, c[0x0][0x10] ;  /* 0x00000400ff093b82 */ /* 0x000e220000000800 */
[----:B--2---:R-:W-:Y:S01]  /*0630*/  @P3 IMAD.MOV.U32 R6, RZ, RZ, R3 ;  /* 0x000000ffff063224 */ /* 0x004fe200078e0003 */
[----:B------:R-:W-:Y:S01]  /*0640*/  @P3 LOP3.LUT R2, R2, 0x8, RZ, 0xfc, !PT ;  /* 0x0000000802023812 */ /* 0x000fe200078efcff */
[----:B------:R-:W-:Y:S01]  /*0650*/  @!UP0 UMOV UR6, 0x400 ;  /* 0x0000040000068882 */ /* 0x000fe20000000000 */
[----:B------:R-:W-:-:S04]  /*0660*/  @!UP0 UIADD3 UR4, -UR4, 0x100000, URZ ;  /* 0x0010000004048890 */ /* 0x000fc8000fffe13f */
[----:B------:R-:W-:Y:S02]  /*0670*/  @!UP0 USHF.L.U32 UR5, UR4, 0xb, URZ ;  /* 0x0000000b04058899 */ /* 0x000fe4000800063f */
[----:B------:R-:W-:Y:S01]  /*0680*/  @!UP0 USHF.L.U32 UR4, UR4, 0x1, URZ ;  /* 0x0000000104048899 */ /* 0x000fe2000800063f */
[----:B------:R-:W-:Y:S02]  /*0690*/  @P3 IMAD.MOV.U32 R7, RZ, RZ, RZ ;  /* 0x000000ffff073224 */ /* 0x000fe400078e00ff */
[----:B------:R-:W-:Y:S01]  /*06a0*/  @P3 IMAD.MOV.U32 R13, RZ, RZ, RZ ;  /* 0x000000ffff0d3224 */ /* 0x000fe200078e00ff */
[----:B------:R-:W1:Y:S08]  /*06b0*/  @!UP0 S2UR UR7, SR_CgaCtaId ;  /* 0x00000000000789c3 */ /* 0x000e700000008800 */
[----:B------:R-:W2:Y:S01]  /*06c0*/  @!P3 LDC R11, c[0x0][0xc] ;  /* 0x00000300ff0bbb82 */ /* 0x000ea20000000800 */
[----:B0-----:R-:W-:-:S04]  /*06d0*/  @P3 IMAD.WIDE.U32 R8, R4, R9, R6 ;  /* 0x0000000904083225 */ /* 0x001fc800078e0006 */
[----:B------:R-:W-:Y:S02]  /*06e0*/  @P3 IMAD.MOV.U32 R19, RZ, RZ, R8 ;  /* 0x000000ffff133224 */ /* 0x000fe400078e0008 */
[----:B------:R-:W-:Y:S01]  /*06f0*/  @P3 IMAD.IADD R18, R9, 0x1, R13 ;  /* 0x0000000109123824 */ /* 0x000fe200078e020d */
[----:B-1----:R-:W-:Y:S01]  /*0700*/  @!UP0 ULEA UR6, UR7, UR6, 0x18 ;  /* 0x0000000607068291 */ /* 0x002fe2000f8ec03f */
[----:B------:R-:W-:Y:S01]  /*0710*/  VOTEU.ALL UP0, P0 ;  /* 0x00000000003f7886 */ /* 0x000fe20000000000 */
[----:B------:R-:W-:-:S04]  /*0720*/  ISETP.NE.AND P0, PT, R0, 0x3, PT ;  /* 0x000000030000780c */ /* 0x000fc80003f05270 */
[----:B------:R-:W-:Y:S01]  /*0730*/  ISETP.EQ.OR P0, PT, R0, RZ, !P0 ;  /* 0x000000ff0000720c */ /* 0x000fe20004702670 */
[----:B--2---:R-:W-:-:S03]  /*0740*/  @!P3 IMAD.WIDE.U32 R6, R11, R3, R4 ;  /* 0x000000030b06b225 */ /* 0x004fc600078e0004 */
[C---:B------:R-:W-:Y:S01]  /*0750*/  ISETP.EQ.AND P0, PT, R10.reuse, RZ, P0 ;  /* 0x000000ff0a00720c */ /* 0x040fe20000702270 */
[----:B------:R-:W-:Y:S01]  /*0760*/  VIADD R10, R10, 0xffffffff ;  /* 0xffffffff0a0a7836 */ /* 0x000fe20000000000 */
[----:B------:R-:W0:Y:S02]  /*0770*/  FENCE.VIEW.ASYNC.S ;  /* 0x00000000000073c6 */ /* 0x000e240000000000 */
[----:B0-----:R0:W1:Y:S01]  /*0780*/  @!UP0 SYNCS.EXCH.64 URZ, [UR6+0x150], UR4 ;  /* 0x00015004063f85b2 */ /* 0x0010620008000100 */
[----:B------:R-:W-:Y:S01]  /*0790*/  @!P3 IMAD.MOV.U32 R19, RZ, RZ, R6 ;  /* 0x000000ffff13b224 */ /* 0x000fe200078e0006 */
[----:B------:R-:W-:Y:S01]  /*07a0*/  SEL R16, RZ, 0x1, !P0 ;  /* 0x00000001ff107807 */ /* 0x000fe20004000000 */
[----:B------:R-:W-:Y:S01]  /*07b0*/  @!P3 IMAD.MOV.U32 R18, RZ, RZ, R7 ;  /* 0x000000ffff12b224 */ /* 0x000fe200078e0007 */
[----:B------:R-:W-:-:S04]  /*07c0*/  ISETP.GE.U32.AND P1, PT, R10, 0x2, PT ;  /* 0x000000020a00780c */ /* 0x000fc80003f26070 */
[----:B------:R-:W-:Y:S01]  /*07d0*/  SEL R16, R16, 0x2, P1 ;  /* 0x0000000210107807 */ /* 0x000fe20000800000 */
[----:B------:R0:W1:Y:S01]  /*07e0*/  @!UP1 SYNCS.EXCH.64 URZ, [UR6+0x158], UR4 ;  /* 0x00015804063f95b2 */ /* 0x0000620008000100 */
[----:B------:R-:W-:Y:S01]  /*07f0*/  NOP ;  /* 0x0000000000007918 */ /* 0x000fe20000000000 */
[----:B-1----:R-:W-:Y:S06]  /*0800*/  BAR.SYNC.DEFER_BLOCKING 0x0 ;  /* 0x0000000000007b1d */ /* 0x002fec0000010000 */
[----:B------:R-:W-:Y:S05]  /*0810*/  @!P2 BRA `(.L_x_4) ;  /* 0x000000bc0064a947 */ /* 0x000fea0003800000 */
[----:B------:R-:W-:-:S13]  /*0820*/  ISETP.GT.U32.AND P0, PT, R10, 0x1, PT ;  /* 0x000000010a00780c */ /* 0x000fda0003f04070 */
[----:B0-----:R-:W-:Y:S05]  /*0830*/  @P0 EXIT ;  /* 0x000000000000094d */ /* 0x001fea0003800000 */
[----:B------:R-:W-:Y:S01]  /*0840*/  ULDC.64 UR4, c[0x0][0x650] ;  /* 0x0001940000047ab9 */ /* 0x000fe20000000a00 */
[----:B------:R-:W-:Y:S01]  /*0850*/  PRMT R0, RZ, 0x7610, R0 ;  /* 0x00007610ff007816 */ /* 0x000fe20000000000 */
[----:B------:R-:W-:Y:S01]  /*0860*/  IMAD.MOV.U32 R22, RZ, RZ, -0x1 ;  /* 0xffffffffff167424 */ /* 0x000fe200078e00ff */
[----:B------:R-:W-:Y:S01]  /*0870*/  ISETP.GE.U32.AND P0, PT, R19, UR4, PT ;  /* 0x0000000413007c0c */ /* 0x000fe2000bf06070 */
[----:B------:R-:W-:Y:S02]  /*0880*/  IMAD.MOV.U32 R23, RZ, RZ, -0x1 ;  /* 0xffffffffff177424 */ /* 0x000fe400078e00ff */
[----:B------:R-:W-:Y:S01]  /*0890*/  IMAD.MOV.U32 R17, RZ, RZ, -0x1 ;  /* 0xffffffffff117424 */ /* 0x000fe200078e00ff */
[----:B------:R-:W-:-:S13]  /*08a0*/  ISETP.GE.U32.AND.EX P0, PT, R18, UR5, PT, P0 ;  /* 0x0000000512007c0c */ /* 0x000fda000bf06100 */
[----:B------:R-:W-:Y:S05]  /*08b0*/  @P0 BRA `(.L_x_5) ;  /* 0x0000000400600947 */ /* 0x000fea0003800000 */
[----:B------:R-:W0:Y:S01]  /*08c0*/  LDC.64 R14, c[0x0][0x628] ;  /* 0x00018a00ff0e7b82 */ /* 0x000e220000000a00 */
[----:B------:R-:W-:Y:S02]  /*08d0*/  IMAD.MOV.U32 R6, RZ, RZ, R19 ;  /* 0x000000ffff067224 */ /* 0x000fe400078e0013 */
[----:B------:R-:W-:-:S05]  /*08e0*/  IMAD.MOV.U32 R7, RZ, RZ, R18 ;  /* 0x000000ffff077224 */ /* 0x000fca00078e0012 */
[----:B------:R-:W1:Y:S08]  /*08f0*/  LDC R12, c[0x0][0x630] ;  /* 0x00018c00ff0c7b82 */ /* 0x000e700000000800 */
[----:B------:R-:W2:Y:S01]  /*0900*/  LDC.64 R20, c[0x0][0x620] ;  /* 0x00018800ff147b82 */ /* 0x000ea20000000a00 */
[----:B0-----:R-:W-:-:S04]  /*0910*/  ISETP.NE.U32.AND P0, PT, R14, RZ, PT ;  /* 0x000000ff0e00720c */ /* 0x001fc80003f05070 */
[----:B------:R-:W-:-:S13]  /*0920*/  ISETP.NE.AND.EX P0, PT, R15, RZ, PT, P0 ;  /* 0x000000ff0f00720c */ /* 0x000fda0003f05300 */
[----:B-12---:R-:W-:Y:S05]  /*0930*/  @!P0 BRA `(.L_x_6) ;  /* 0x0000000000288947 */ /* 0x006fea0003800000 */
[----:B------:R-:W0:Y:S02]  /*0940*/  LDC R0, c[0x0][0x634] ;  /* 0x00018d00ff007b82 */ /* 0x000e240000000800 */
[----:B0-----:R-:W-:-:S05]  /*0950*/  IADD3 R11, P0, R19, R0, RZ ;  /* 0x00000000130b7210 */ /* 0x001fca0007f1e0ff */
[----:B------:R-:W-:-:S04]  /*0960*/  IMAD.X R13, RZ, RZ, R18, P0 ;  /* 0x000000ffff0d7224 */ /* 0x000fc800000e0612 */
[----:B------:R-:W-:-:S04]  /*0970*/  IMAD.WIDE.U32 R6, R13, R14, RZ ;  /* 0x0000000e0d067225 */ /* 0x000fc800078e00ff */
[----:B------:R-:W-:-:S04]  /*0980*/  IMAD.WIDE.U32 R8, P0, R11, R15, R6 ;  /* 0x0000000f0b087225 */ /* 0x000fc80007800006 */
[----:B------:R-:W-:-:S04]  /*0990*/  IMAD.WIDE.U32 R6, R11, R14, RZ ;  /* 0x0000000e0b067225 */ /* 0x000fc800078e00ff */
[----:B------:R-:W-:Y:S01]  /*09a0*/  IMAD.X R11, RZ, RZ, RZ, P0 ;  /* 0x000000ffff0b7224 */ /* 0x000fe200000e06ff */
[----:B------:R-:W-:Y:S01]  /*09b0*/  IADD3 RZ, P0, R7, R8, RZ ;  /* 0x0000000807ff7210 */ /* 0x000fe20007f1e0ff */
[----:B------:R-:W-:-:S04]  /*09c0*/  IMAD.MOV.U32 R10, RZ, RZ, R9 ;  /* 0x000000ffff0a7224 */ /* 0x000fc800078e0009 */
[----:B------:R-:W-:-:S08]  /*09d0*/  IMAD.WIDE.U32.X R6, R13, R15, R10, P0 ;  /* 0x0000000f0d067225 */ /* 0x000fd000000e040a */
.L_x_6:
[-CC-:B------:R-:W-:Y:S01]  /*09e0*/  SHF.R.U64 R25, R6, R12.reuse, R7.reuse ;  /* 0x0000000c06197219 */ /* 0x180fe20000001207 */
[----:B------:R-:W0:Y:S01]  /*09f0*/  LDC R10, c[0x0][0x618] ;  /* 0x00018600ff0a7b82 */ /* 0x000e220000000800 */
[----:B------:R-:W-:Y:S01]  /*0a00*/  SHF.R.U32.HI R5, RZ, R12, R7 ;  /* 0x0000000cff057219 */ /* 0x000fe20000011607 */
[----:B------:R-:W-:Y:S01]  /*0a10*/  ULDC UR4, c[0x0][0x150] ;  /* 0x0000540000047ab9 */ /* 0x000fe20000000800 */
[----:B------:R-:W-:Y:S01]  /*0a20*/  IADD3 R9, P0, RZ, -R25, RZ ;  /* 0x80000019ff097210 */ /* 0x000fe20007f1e0ff */
[----:B------:R-:W-:Y:S01]  /*0a30*/  IMAD.MOV.U32 R6, RZ, RZ, R19 ;  /* 0x000000ffff067224 */ /* 0x000fe200078e0013 */
[----:B------:R-:W-:Y:S01]  /*0a40*/  I2FP.F32.U32 R0, R4 ;  /* 0x0000000400007245 */ /* 0x000fe20000201000 */
[----:B------:R-:W-:Y:S02]  /*0a50*/  IMAD.MOV.U32 R7, RZ, RZ, R18 ;  /* 0x000000ffff077224 */ /* 0x000fe400078e0012 */
[----:B------:R-:W1:Y:S01]  /*0a60*/  LDC.64 R26, c[0x0][0x640] ;  /* 0x00019000ff1a7b82 */ /* 0x000e620000000a00 */
[----:B------:R-:W-:-:S02]  /*0a70*/  IMAD.X R11, RZ, RZ, ~R5, P0 ;  /* 0x000000ffff0b7224 */ /* 0x000fc400000e0e05 */
[----:B------:R-:W-:Y:S01]  /*0a80*/  FMUL R0, R0, UR4 ;  /* 0x0000000400007c20 */ /* 0x000fe20008400000 */
[----:B------:R-:W-:Y:S01]  /*0a90*/  IMAD.WIDE.U32 R6, R9, R20, R6 ;  /* 0x0000001409067225 */ /* 0x000fe200078e0006 */
[----:B------:R-:W-:-:S03]  /*0aa0*/  ULDC UR4, c[0x0][0x154] ;  /* 0x0000550000047ab9 */ /* 0x000fc60000000800 */
[----:B------:R-:W-:Y:S01]  /*0ab0*/  IMAD R8, R11, R20, RZ ;  /* 0x000000140b087224 */ /* 0x000fe200078e02ff */
[----:B------:R-:W2:Y:S01]  /*0ac0*/  LDC R5, c[0x0][0x144] ;  /* 0x00005100ff057b82 */ /* 0x000ea20000000800 */
[----:B------:R-:W3:Y:S02]  /*0ad0*/  F2I.U32.TRUNC.NTZ R0, R0 ;  /* 0x0000000000007305 */ /* 0x000ee4000020f000 */
[----:B------:R-:W-:-:S04]  /*0ae0*/  IMAD R9, R9, R21, R8 ;  /* 0x0000001509097224 */ /* 0x000fc800078e0208 */
[----:B------:R-:W-:Y:S01]  /*0af0*/  IMAD.IADD R7, R7, 0x1, R9 ;  /* 0x0000000107077824 */ /* 0x000fe200078e0209 */
[----:B------:R-:W4:Y:S01]  /*0b00*/  LDC R12, c[0x0][0x608] ;  /* 0x00018200ff0c7b82 */ /* 0x000f220000000800 */
[----:B------:R-:W-:-:S03]  /*0b10*/  IMAD.MOV.U32 R9, RZ, RZ, -0x1 ;  /* 0xffffffffff097424 */ /* 0x000fc600078e00ff */
[-CC-:B0-----:R-:W-:Y:S02]  /*0b20*/  SHF.R.U64 R20, R6, R10.reuse, R7.reuse ;  /* 0x0000000a06147219 */ /* 0x181fe40000001207 */
[----:B------:R-:W-:Y:S02]  /*0b30*/  I2FP.F32.U32 R6, R3 ;  /* 0x0000000300067245 */ /* 0x000fe40000201000 */
[----:B------:R-:W0:Y:S01]  /*0b40*/  LDC R22, c[0x0][0x658] ;  /* 0x00019600ff167b82 */ /* 0x000e220000000800 */
[----:B-1----:R-:W-:Y:S01]  /*0b50*/  ISETP.NE.U32.AND P0, PT, R26, RZ, PT ;  /* 0x000000ff1a00720c */ /* 0x002fe20003f05070 */
[----:B---3--:R-:W-:Y:S01]  /*0b60*/  IMAD.MOV R8, RZ, RZ, -R0 ;  /* 0x000000ffff087224 */ /* 0x008fe200078e0a00 */
[----:B------:R-:W-:Y:S01]  /*0b70*/  SHF.R.U32.HI R7, RZ, R10, R7 ;  /* 0x0000000aff077219 */ /* 0x000fe20000011607 */
[----:B------:R-:W-:Y:S01]  /*0b80*/  FMUL R6, R6, UR4 ;  /* 0x0000000406067c20 */ /* 0x000fe20008400000 */
[----:B------:R-:W-:-:S03]  /*0b90*/  ISETP.NE.AND.EX P0, PT, R27, RZ, PT, P0 ;  /* 0x000000ff1b00720c */ /* 0x000fc60003f05300 */
[----:B------:R-:W1:Y:S01]  /*0ba0*/  LDC R14, c[0x0][0x148] ;  /* 0x00005200ff0e7b82 */ /* 0x000e620000000800 */
[----:B--2---:R-:W-:-:S07]  /*0bb0*/  IMAD R0, R5, R8, R4 ;  /* 0x0000000805007224 */ /* 0x004fce00078e0204 */
[----:B------:R-:W2:Y:S01]  /*0bc0*/  LDC R24, c[0x0][0x600] ;  /* 0x00018000ff187b82 */ /* 0x000ea20000000800 */
[-CC-:B----4-:R-:W-:Y:S02]  /*0bd0*/  SHF.R.U64 R28, R20, R12.reuse, R7.reuse ;  /* 0x0000000c141c7219 */ /* 0x190fe40000001207 */
[----:B------:R-:W-:Y:S01]  /*0be0*/  SHF.R.U32.HI R5, RZ, R12, R7 ;  /* 0x0000000cff057219 */ /* 0x000fe20000011607 */
[----:B------:R-:W-:Y:S01]  /*0bf0*/  IMAD.MOV.U32 R7, RZ, RZ, 0x1 ;  /* 0x00000001ff077424 */ /* 0x000fe200078e00ff */
[----:B------:R3:W4:Y:S03]  /*0c00*/  F2I.U32.TRUNC.NTZ R12, R6 ;  /* 0x00000006000c7305 */ /* 0x000726000020f000 */
[----:B------:R-:W1:Y:S01]  /*0c10*/  LDC R15, c[0x0][0x648] ;  /* 0x00019200ff0f7b82 */ /* 0x000e620000000800 */
[-C--:B0-----:R-:W-:Y:S02]  /*0c20*/  SHF.L.U32 R4, R9, R22.reuse, RZ ;  /* 0x0000001609047219 */ /* 0x081fe400000006ff */
[----:B------:R-:W-:-:S02]  /*0c30*/  SHF.R.U64 R30, R28, R22, R5 ;  /* 0x000000161c1e7219 */ /* 0x000fc40000001205 */
[----:B------:R-:W-:Y:S02]  /*0c40*/  LOP3.LUT R11, RZ, R4, RZ, 0x33, !PT ;  /* 0x00000004ff0b7212 */ /* 0x000fe400078e33ff */
[-C--:B------:R-:W-:Y:S01]  /*0c50*/  SHF.R.U32.HI R5, RZ, R22.reuse, R5 ;  /* 0x00000016ff057219 */ /* 0x080fe20000011605 */
[----:B------:R-:W0:Y:S01]  /*0c60*/  LDC R17, c[0x0][0x638] ;  /* 0x00018e00ff117b82 */ /* 0x000e220000000800 */
[----:B------:R-:W-:Y:S01]  /*0c70*/  SHF.L.U32 R10, R7, R22, RZ ;  /* 0x00000016070a7219 */ /* 0x000fe200000006ff */
[----:B------:R-:W-:-:S06]  /*0c80*/  IMAD.MOV.U32 R4, RZ, RZ, R30 ;  /* 0x000000ffff047224 */ /* 0x000fcc00078e001e */
[----:B------:R-:W0:Y:S01]  /*0c90*/  LDC R21, c[0x0][0x610] ;  /* 0x00018400ff157b82 */ /* 0x000e220000000800 */
[----:B---34-:R-:W-:Y:S05]  /*0ca0*/  @!P0 BRA `(.L_x_7) ;  /* 0x0000000000288947 */ /* 0x018fea0003800000 */
[----:B------:R-:W3:Y:S02]  /*0cb0*/  LDC R9, c[0x0][0x64c] ;  /* 0x00019300ff097b82 */ /* 0x000ee40000000800 */
[----:B---3--:R-:W-:-:S05]  /*0cc0*/  IADD3 R9, P0, R30, R9, RZ ;  /* 0x000000091e097210 */ /* 0x008fca0007f1e0ff */
        /* <DEDUP_REMOVED lines=8> */
.L_x_7:
[----:B-1----:R-:W-:Y:S01]  /*0d50*/  SHF.R.U64 R4, R4, R15, R5 ;  /* 0x0000000f04047219 */ /* 0x002fe20000001205 */
[----:B--2---:R-:W-:Y:S01]  /*0d60*/  VIADD R5, R24, 0xffffffff ;  /* 0xffffffff18057836 */ /* 0x004fe20000000000 */
[----:B------:R-:W-:Y:S01]  /*0d70*/  LOP3.LUT R11, R28, R11, RZ, 0xc0, !PT ;  /* 0x0000000b1c0b7212 */ /* 0x000fe200078ec0ff */
[----:B------:R-:W-:Y:S02]  /*0d80*/  IMAD.MOV R12, RZ, RZ, -R12 ;  /* 0x000000ffff0c7224 */ /* 0x000fe400078e0a0c */
[----:B------:R-:W-:Y:S01]  /*0d90*/  IMAD.MOV R6, RZ, RZ, -R4 ;  /* 0x000000ffff067224 */ /* 0x000fe200078e0a04 */
[----:B------:R-:W-:Y:S01]  /*0da0*/  LOP3.LUT R5, R20, R5, RZ, 0xc0, !PT ;  /* 0x0000000514057212 */ /* 0x000fe200078ec0ff */
[----:B------:R-:W-:Y:S02]  /*0db0*/  @P3 IMAD R0, R14, R12, R3 ;  /* 0x0000000c0e003224 */ /* 0x000fe400078e0203 */
[----:B------:R-:W-:Y:S02]  /*0dc0*/  IMAD R11, R10, R4, R11 ;  /* 0x000000040a0b7224 */ /* 0x000fe400078e020b */
[----:B0-----:R-:W-:-:S02]  /*0dd0*/  IMAD R3, R6, R17, R30 ;  /* 0x0000001106037224 */ /* 0x001fc400078e021e */
[----:B------:R-:W-:Y:S02]  /*0de0*/  IMAD R22, R11, R21, R0 ;  /* 0x000000150b167224 */ /* 0x000fe400078e0200 */
[----:B------:R-:W-:Y:S02]  /*0df0*/  IMAD R3, R3, R24, R5 ;  /* 0x0000001803037224 */ /* 0x000fe400078e0205 */
[----:B------:R-:W-:Y:S02]  /*0e00*/  IMAD.MOV.U32 R0, RZ, RZ, 0x1 ;  /* 0x00000001ff007424 */ /* 0x000fe400078e00ff */
[----:B------:R-:W-:Y:S01]  /*0e10*/  IMAD.MOV.U32 R17, RZ, RZ, R25 ;  /* 0x000000ffff117224 */ /* 0x000fe200078e0019 */
[----:B------:R-:W-:Y:S02]  /*0e20*/  SEL R23, R3, R22, !P3 ;  /* 0x0000001603177207 */ /* 0x000fe40005800000 */
[----:B------:R-:W-:-:S07]  /*0e30*/  SEL R22, R22, R3, !P3 ;  /* 0x0000000316167207 */ /* 0x000fce0005800000 */
.L_x_5:
[----:B------:R-:W-:-:S08]  /*0e40*/  NOP ;  /* 0x0000000000007918 */ /* 0x000fd00000000000 */
[----:B------:R-:W0:Y:S02]  /*0e50*/  USETMAXREG.TRY_ALLOC.CTAPOOL UP0, 0xe8 ;  /* 0x000000e8000079c8 */ /* 0x000e240008000600 */
[----:B0-----:R-:W-:-:S13]  /*0e60*/  PLOP3.LUT P0, PT, PT, PT, UP0, 0x80, 0x0 ;  /* 0x000000000000781c */ /* 0x001fda0003f0f008 */
[----:B------:R-:W-:Y:S05]  /*0e70*/  @!P0 BRA `(.L_x_5) ;  /* 0xfffffffc00f08947 */ /* 0x000fea000383ffff */
[----:B------:R-:W-:Y:S01]  /*0e80*/  ULDC.64 UR4, c[0x0][0x598] ;  /* 0x0001660000047ab9 */ /* 0x000fe20000000a00 */
[----:B------:R-:W-:Y:S01]  /*0e90*/  ULDC.64 UR36, c[0x0][0x208] ;  /* 0x0000820000247ab9 */ /* 0x000fe20000000a00 */
[----:B------:R-:W-:-:S04]  /*0ea0*/  ISETP.NE.U32.AND P0, PT, RZ, UR4, PT ;  /* 0x00000004ff007c0c */ /* 0x000fc8000bf05070 */
[----:B------:R-:W-:-:S13]  /*0eb0*/  ISETP.NE.AND.EX P0, PT, RZ, UR5, PT, P0 ;  /* 0x00000005ff007c0c */ /* 0x000fda000bf05300 */
[----:B------:R-:W-:Y:S05]  /*0ec0*/  @!P0 BRA `(.L_x_8) ;  /* 0x00000000001c8947 */ /* 0x000fea0003800000 */
[----:B------:R-:W0:Y:S02]  /*0ed0*/  LDC.64 R4, c[0x0][0x598] ;  /* 0x00016600ff047b82 */ /* 0x000e240000000a00 */
[----:B0-----:R-:W2:Y:S02]  /*0ee0*/  LDG.E.64 R4, desc[UR36][R4.64] ;  /* 0x0000002404047981 */ /* 0x001ea4000c1e1b00 */
[----:B--2---:R-:W-:-:S04]  /*0ef0*/  ISETP.NE.U32.AND P0, PT, R4, RZ, PT ;  /* 0x000000ff0400720c */ /* 0x004fc80003f05070 */
[----:B------:R-:W-:-:S13]  /*0f00*/  ISETP.NE.AND.EX P0, PT, R5, RZ, PT, P0 ;  /* 0x000000ff0500720c */ /* 0x000fda0003f05300 */
[----:B------:R-:W-:Y:S05]  /*0f10*/  @!P0 BRA `(.L_x_8) ;  /* 0x0000000000088947 */ /* 0x000fea0003800000 */
[----:B------:R0:W5:Y:S01]  /*0f20*/  LD.E R185, desc[UR36][R4.64] ;  /* 0x0000002404b97980 */ /* 0x000162000c101900 */
[----:B------:R-:W-:Y:S05]  /*0f30*/  BRA `(.L_x_9) ;  /* 0x0000000000247947 */ /* 0x000fea0003800000 */
.L_x_8:
[----:B------:R-:W-:Y:S02]  /*0f40*/  ULDC.64 UR4, c[0x0][0x588] ;  /* 0x0001620000047ab9 */ /* 0x000fe40000000a00 */
[----:B------:R-:W-:-:S04]  /*0f50*/  ISETP.NE.U32.AND P0, PT, RZ, UR4, PT ;  /* 0x00000004ff007c0c */ /* 0x000fc8000bf05070 */
[----:B------:R-:W-:-:S13]  /*0f60*/  ISETP.NE.AND.EX P0, PT, RZ, UR5, PT, P0 ;  /* 0x00000005ff007c0c */ /* 0x000fda000bf05300 */
[----:B------:R-:W-:Y:S05]  /*0f70*/  @!P0 BRA `(.L_x_10) ;  /* 0x00000000000c8947 */ /* 0x000fea0003800000 */
[----:B------:R-:W0:Y:S02]  /*0f80*/  LDC.64 R4, c[0x0][0x588] ;  /* 0x00016200ff047b82 */ /* 0x000e240000000a00 */
[----:B0-----:R1:W5:Y:S01]  /*0f90*/  LDG.E R185, desc[UR36][R4.64] ;  /* 0x0000002404b97981 */ /* 0x001362000c1e1900 */
[----:B------:R-:W-:Y:S05]  /*0fa0*/  BRA `(.L_x_9) ;  /* 0x0000000000087947 */ /* 0x000fea0003800000 */
.L_x_10:
[----:B------:R-:W-:Y:S02]  /*0fb0*/  ULDC UR4, c[0x0][0x580] ;  /* 0x0001600000047ab9 */ /* 0x000fe40000000800 */
[----:B------:R-:W-:-:S07]  /*0fc0*/  IMAD.U32 R185, RZ, RZ, UR4 ;  /* 0x00000004ffb97e24 */ /* 0x000fce000f8e00ff */
.L_x_9:
[----:B------:R-:W-:Y:S02]  /*0fd0*/  ULDC.64 UR4, c[0x0][0x5a0] ;  /* 0x0001680000047ab9 */ /* 0x000fe40000000a00 */
[----:B------:R-:W-:-:S04]  /*0fe0*/  ISETP.NE.U32.AND P0, PT, RZ, UR4, PT ;  /* 0x00000004ff007c0c */ /* 0x000fc8000bf05070 */
[----:B------:R-:W-:-:S13]  /*0ff0*/  ISETP.NE.AND.EX P0, PT, RZ, UR5, PT, P0 ;  /* 0x00000005ff007c0c */ /* 0x000fda000bf05300 */
[----:B------:R-:W-:Y:S05]  /*1000*/  @!P0 BRA `(.L_x_11) ;  /* 0x00000000001c8947 */ /* 0x000fea0003800000 */
[----:B01----:R-:W0:Y:S02]  /*1010*/  LDC.64 R4, c[0x0][0x5a0] ;  /* 0x00016800ff047b82 */ /* 0x003e240000000a00 */
[----:B0-----:R-:W2:Y:S02]  /*1020*/  LDG.E.64 R4, desc[UR36][R4.64] ;  /* 0x0000002404047981 */ /* 0x001ea4000c1e1b00 */
[----:B--2---:R-:W-:-:S04]  /*1030*/  ISETP.NE.U32.AND P0, PT, R4, RZ, PT ;  /* 0x000000ff0400720c */ /* 0x004fc80003f05070 */
[----:B------:R-:W-:-:S13]  /*1040*/  ISETP.NE.AND.EX P0, PT, R5, RZ, PT, P0 ;  /* 0x000000ff0500720c */ /* 0x000fda0003f05300 */
[----:B------:R-:W-:Y:S05]  /*1050*/  @!P0 BRA `(.L_x_11) ;  /* 0x0000000000088947 */ /* 0x000fea0003800000 */
[----:B------:R0:W5:Y:S01]  /*1060*/  LD.E R184, desc[UR36][R4.64] ;  /* 0x0000002404b87980 */ /* 0x000162000c101900 */
[----:B------:R-:W-:Y:S05]  /*1070*/  BRA `(.L_x_12) ;  /* 0x0000000000247947 */ /* 0x000fea0003800000 */
.L_x_11:
[----:B------:R-:W-:Y:S02]  /*1080*/  ULDC.64 UR4, c[0x0][0x590] ;  /* 0x0001640000047ab9 */ /* 0x000fe40000000a00 */
[----:B------:R-:W-:-:S04]  /*1090*/  ISETP.NE.U32.AND P0, PT, RZ, UR4, PT ;  /* 0x00000004ff007c0c */ /* 0x000fc8000bf05070 */
[----:B------:R-:W-:-:S13]  /*10a0*/  ISETP.NE.AND.EX P0, PT, RZ, UR5, PT, P0 ;  /* 0x00000005ff007c0c */ /* 0x000fda000bf05300 */
[----:B------:R-:W-:Y:S05]  /*10b0*/  @!P0 BRA `(.L_x_13) ;  /* 0x00000000000c8947 */ /* 0x000fea0003800000 */
[----:B01----:R-:W0:Y:S02]  /*10c0*/  LDC.64 R4, c[0x0][0x590] ;  /* 0x00016400ff047b82 */ /* 0x003e240000000a00 */
[----:B0-----:R1:W5:Y:S01]  /*10d0*/  LDG.E R184, desc[UR36][R4.64] ;  /* 0x0000002404b87981 */ /* 0x001362000c1e1900 */
[----:B------:R-:W-:Y:S05]  /*10e0*/  BRA `(.L_x_12) ;  /* 0x0000000000087947 */ /* 0x000fea0003800000 */
.L_x_13:
[----:B------:R-:W-:Y:S02]  /*10f0*/  ULDC UR4, c[0x0][0x584] ;  /* 0x0001610000047ab9 */ /* 0x000fe40000000800 */
[----:B------:R-:W-:-:S07]  /*1100*/  IMAD.U32 R184, RZ, RZ, UR4 ;  /* 0x00000004ffb87e24 */ /* 0x000fce000f8e00ff */
.L_x_12:
[----:B------:R-:W-:-:S13]  /*1110*/  LOP3.LUT P0, RZ, R0, 0xff, RZ, 0xc0, !PT ;  /* 0x000000ff00ff7812 */ /* 0x000fda000780c0ff */
[----:B------:R-:W-:Y:S05]  /*1120*/  @!P0 EXIT ;  /* 0x000000000000894d */ /* 0x000fea0003800000 */
[----:B------:R-:W-:Y:S01]  /*1130*/  ULDC UR4, c[0x0][0x28c] ;  /* 0x0000a30000047ab9 */ /* 0x000fe20000000800 */
[----:B------:R-:W-:Y:S01]  /*1140*/  LOP3.LUT R198, R16, 0x1, RZ, 0xfc, !PT ;  /* 0x0000000110c67812 */ /* 0x000fe200078efcff */
[----:B------:R-:W-:Y:S01]  /*1150*/  UIADD3 UR4, UR4, 0xf, URZ ;  /* 0x0000000f04047890 */ /* 0x000fe2000fffe03f */
[----:B------:R-:W-:Y:S01]  /*1160*/  UMOV UR38, URZ ;  /* 0x0000003f00267c82 */ /* 0x000fe20008000000 */
[----:B------:R-:W-:Y:S02]  /*1170*/  UMOV UR39, URZ ;  /* 0x0000003f00277c82 */ /* 0x000fe40008000000 */
[----:B------:R-:W-:-:S04]  /*1180*/  USHF.R.S32.HI UR5, URZ, 0x1f, UR4 ;  /* 0x0000001f3f057899 */ /* 0x000fc80008011404 */
[----:B------:R-:W-:-:S04]  /*1190*/  ULEA.HI UR5, UR5, UR4, URZ, 0x4 ;  /* 0x0000000405057291 */ /* 0x000fc8000f8f203f */
[----:B------:R-:W-:-:S12]  /*11a0*/  USHF.R.S32.HI UR40, URZ, 0x4, UR5 ;  /* 0x000000043f287899 */ /* 0x000fd80008011405 */
.L_x_349:
[----:B--2---:R-:W2:Y:S01]  /*11b0*/  S2R R0, SR_TID.X ;  /* 0x0000000000007919 */ /* 0x004ea20000002100 */
[----:B---3--:R-:W3:Y:S01]  /*11c0*/  S2UR UR6, SR_CgaCtaId ;  /* 0x00000000000679c3 */ /* 0x008ee20000008800 */
[----:B------:R-:W-:Y:S02]  /*11d0*/  UMOV UR41, 0x400 ;  /* 0x0000040000297882 */ /* 0x000fe40000000000 */
[----:B---3--:R-:W-:Y:S01]  /*11e0*/  ULEA UR41, UR6, UR41, 0x18 ;  /* 0x0000002906297291 */ /* 0x008fe2000f8ec03f */
[----:B--2---:R-:W-:-:S04]  /*11f0*/  LOP3.LUT R0, R0, 0x80, RZ, 0xc0, !PT ;  /* 0x0000008000007812 */ /* 0x004fc800078ec0ff */
[----:B------:R-:W-:-:S06]  /*1200*/  SHF.R.U32.HI R0, RZ, 0x7, R0 ;  /* 0x00000007ff007819 */ /* 0x000fcc0000011600 */
[----:B------:R-:W2:Y:S02]  /*1210*/  SHFL.IDX PT, R0, R0, RZ, 0x1f ;  /* 0x00001fff00007589 */ /* 0x000ea400000e0000 */
[----:B--2---:R-:W-:-:S13]  /*1220*/  R2UR UR4, R0 ;  /* 0x00000000000472ca */ /* 0x004fda00000e0000 */
[----:B------:R-:W-:-:S04]  /*1230*/  ULEA.HI UR5, UR4, UR4, URZ, 0x1 ;  /* 0x0000000404057291 */ /* 0x000fc8000f8f083f */
[----:B------:R-:W-:-:S04]  /*1240*/  ULOP3.LUT UR5, UR5, 0x1ffffe, URZ, 0xc0, !UPT ;  /* 0x001ffffe05057892 */ /* 0x000fc8000f8ec03f */
[----:B------:R-:W-:-:S03]  /*1250*/  UIADD3 UR5, UR4, -UR5, URZ ;  /* 0x8000000504057290 */ /* 0x000fc6000fffe03f */
[----:B------:R-:W-:Y:S01]  /*1260*/  ULDC UR4, c[0x0][0x28c] ;  /* 0x0000a30000047ab9 */ /* 0x000fe20000000800 */
[----:B------:R-:W-:Y:S01]  /*1270*/  ULEA UR5, UR5, UR41, 0xb ;  /* 0x0000002905057291 */ /* 0x000fe2000f8e583f */
[----:B------:R-:W-:-:S03]  /*1280*/  ISETP.LT.AND P0, PT, RZ, UR4, PT ;  /* 0x00000004ff007c0c */ /* 0x000fc6000bf01270 */
[----:B------:R-:W-:-:S04]  /*1290*/  UIADD3 UR5, UR5, 0x200, URZ ;  /* 0x0000020005057890 */ /* 0x000fc8000fffe03f */
[----:B------:R-:W-:-:S04]  /*12a0*/  USHF.R.U32.HI UR5, URZ, 0x4, UR5 ;  /* 0x000000043f057899 */ /* 0x000fc80008011605 */
[----:B------:R-:W-:Y:S02]  /*12b0*/  ULOP3.LUT UR42, UR5, 0x3fff, URZ, 0xc0, !UPT ;  /* 0x00003fff052a7892 */ /* 0x000fe4000f8ec03f */
[----:B----45:R-:W-:Y:S10]  /*12c0*/  @P0 BRA `(.L_x_14) ;  /* 0x0000000000400947 */ /* 0x030ff40003800000 */
[----:B------:R-:W-:Y:S01]  /*12d0*/  MOV R0, 0x0 ;  /* 0x0000000000007802 */ /* 0x000fe20000000f00 */
[----:B------:R-:W-:Y:S01]  /*12e0*/  ULDC.64 UR4, c[0x4][0x68] ;  /* 0x01001a0000047ab9 */ /* 0x000fe20000000a00 */
[----:B------:R-:W-:Y:S01]  /*12f0*/  ULDC.64 UR6, c[0x4][0x8] ;  /* 0x0100020000067ab9 */ /* 0x000fe20000000a00 */
[----:B01----:R-:W-:Y:S01]  /*1300*/  IMAD.U32 R4, RZ, RZ, UR4 ;  /* 0x00000004ff047e24 */ /* 0x003fe2000f8e00ff */
[----:B------:R0:W1:Y:S01]  /*1310*/  LDC.64 R14, c[0x4][R0] ;  /* 0x01000000000e7b82 */ /* 0x0000620000000a00 */
[----:B------:R-:W-:Y:S01]  /*1320*/  IMAD.U32 R5, RZ, RZ, UR5 ;  /* 0x00000005ff057e24 */ /* 0x000fe2000f8e00ff */
[----:B------:R-:W-:Y:S01]  /*1330*/  ULDC.64 UR4, c[0x4][0x70] ;  /* 0x01001c0000047ab9 */ /* 0x000fe20000000a00 */
[----:B------:R-:W-:Y:S02]  /*1340*/  IMAD.U32 R10, RZ, RZ, UR6 ;  /* 0x00000006ff0a7e24 */ /* 0x000fe4000f8e00ff */
[----:B------:R-:W-:Y:S02]  /*1350*/  IMAD.U32 R6, RZ, RZ, UR4 ;  /* 0x00000004ff067e24 */ /* 0x000fe4000f8e00ff */
[----:B------:R-:W-:-:S02]  /*1360*/  IMAD.U32 R7, RZ, RZ, UR5 ;  /* 0x00000005ff077e24 */ /* 0x000fc4000f8e00ff */
[----:B------:R-:W-:Y:S02]  /*1370*/  IMAD.U32 R11, RZ, RZ, UR7 ;  /* 0x00000007ff0b7e24 */ /* 0x000fe4000f8e00ff */
[----:B------:R-:W-:Y:S02]  /*1380*/  IMAD.MOV.U32 R8, RZ, RZ, 0x1e1 ;  /* 0x000001e1ff087424 */ /* 0x000fe400078e00ff */
[----:B------:R-:W-:Y:S02]  /*1390*/  IMAD.MOV.U32 R12, RZ, RZ, 0x1 ;  /* 0x00000001ff0c7424 */ /* 0x000fe400078e00ff */
[----:B0-----:R-:W-:-:S07]  /*13a0*/  IMAD.MOV.U32 R13, RZ, RZ, RZ ;  /* 0x000000ffff0d7224 */ /* 0x001fce00078e00ff */
[----:B------:R-:W-:-:S07]  /*13b0*/  LEPC R20, `(.L_x_14) ;  /* 0x000000001014794e */ /* 0x000fce0000000000 */
[----:B-1---5:R-:W-:Y:S05]  /*13c0*/  CALL.ABS.NOINC R14 ;  /* 0x000000000e007343 */ /* 0x022fea0003c00000 */
.L_x_14:
[----:B------:R-:W-:-:S13]  /*13d0*/  ISETP.NE.AND P0, PT, R198, 0x3, PT ;  /* 0x00000003c600780c */ /* 0x000fda0003f05270 */
[----:B------:R-:W-:Y:S05]  /*13e0*/  @!P0 BRA `(.L_x_15) ;  /* 0x0000000000048947 */ /* 0x000fea0003800000 */
[----:B------:R-:W-:Y:S01]  /*13f0*/  BPT.TRAP 0x1 ;  /* 0x000000040000795c */ /* 0x000fe20000300000 */
.L_x_15:
[----:B------:R-:W-:Y:S02]  /*1400*/  IMAD.U32 R3, RZ, RZ, UR39 ;  /* 0x00000027ff037e24 */ /* 0x000fe4000f8e00ff */
[----:B------:R-:W-:-:S03]  /*1410*/  IMAD.U32 R0, RZ, RZ, UR38 ;  /* 0x00000026ff007e24 */ /* 0x000fc6000f8e00ff */
[----:B------:R-:W-:Y:S02]  /*1420*/  LEA R3, R3, UR41, 0x3 ;  /* 0x0000002903037c11 */ /* 0x000fe4000f8e18ff */
[----:B------:R-:W-:-:S04]  /*1430*/  SHF.L.U32 R0, R0, 0x1f, RZ ;  /* 0x0000001f00007819 */ /* 0x000fc800000006ff */
[----:B------:R2:W3:Y:S01]  /*1440*/  SYNCS.PHASECHK.TRANS64.TRYWAIT P1, [R3+URZ], R0 ;  /* 0x00000000030075a7 */ /* 0x0004e2000802017f */
[----:B------:R-:W-:Y:S05]  /*1450*/  @!P0 BRA `(.L_x_16) ;  /* 0x0000000000048947 */ /* 0x000fea0003800000 */
[----:B------:R-:W-:Y:S01]  /*1460*/  BPT.TRAP 0x1 ;  /* 0x000000040000795c */ /* 0x000fe20000300000 */
.L_x_16:
[----:B---3--:R-:W-:Y:S05]  /*1470*/  @P1 BRA `(.L_x_17) ;  /* 0x0000000000081947 */ /* 0x008fea0003800000 */
[----:B------:R-:W3:Y:S02]  /*1480*/  SYNCS.PHASECHK.TRANS64.TRYWAIT P1, [R3+URZ], R0 ;  /* 0x00000000030075a7 */ /* 0x000ee4000802017f */
[----:B---3--:R-:W-:Y:S05]  /*1490*/  @!P1 BRA `(.L_x_18) ;  /* 0x000000d000349947 */ /* 0x008fea0003800000 */
.L_x_17:
[----:B------:R-:W-:-:S04]  /*14a0*/  UISETP.LT.AND UP0, UPT, UR40, 0x1, UPT ;  /* 0x000000012800788c */ /* 0x000fc8000bf01270 */
[----:B------:R-:W-:-:S06]  /*14b0*/  USEL UR4, UR40, 0x1, UP0 ;  /* 0x0000000128047887 */ /* 0x000fcc0008000000 */
[----:B--23--:R-:W-:Y:S01]  /*14c0*/  IMAD.U32 R0, RZ, RZ, UR4 ;  /* 0x00000004ff007e24 */ /* 0x00cfe2000f8e00ff */
[----:B------:R-:W-:Y:S05]  /*14d0*/  WARPSYNC.ALL ;  /* 0x0000000000007948 */ /* 0x000fea0003800000 */
[----:B------:R-:W-:-:S04]  /*14e0*/  IADD3 R0, -R0, UR40, RZ ;  /* 0x0000002800007c10 */ /* 0x000fc8000fffe1ff */
[----:B------:R-:W-:Y:S01]  /*14f0*/  ISETP.GE.AND P1, PT, R0, 0x1, PT ;  /* 0x000000010000780c */ /* 0x000fe20003f26270 */
[----:B------:R-:W-:Y:S01]  /*1500*/  UIADD3 UR4, UR41, 0x1e200, URZ ;  /* 0x0001e20029047890 */ /* 0x000fe2000fffe03f */
[----:B------:R-:W-:Y:S01]  /*1510*/  WARPGROUP.ARRIVE ;  /* 0x00000000000079c5 */ /* 0x000fe20000000000 */
[----:B------:R-:W-:Y:S02]  /*1520*/  ULOP3.LUT UR20, UR42, 0x10000, URZ, 0xfc, !UPT ;  /* 0x000100002a147892 */ /* 0x000fe4000f8efc3f */
[----:B------:R-:W-:Y:S02]  /*1530*/  USHF.R.U32.HI UR4, URZ, 0x4, UR4 ;  /* 0x000000043f047899 */ /* 0x000fe40008011604 */
[----:B------:R-:W-:Y:S02]  /*1540*/  UIMAD UR16, UR39, 0x180, UR20 ;  /* 0x00000180271078a4 */ /* 0x000fe4000f8e0214 */
[----:B------:R-:W-:Y:S01]  /*1550*/  ULOP3.LUT UR4, UR4, 0x3fff, URZ, 0xc0, !UPT ;  /* 0x00003fff04047892 */ /* 0x000fe2000f8ec03f */
[----:B------:R-:W-:Y:S01]  /*1560*/  UMOV UR5, 0xc0000010 ;  /* 0xc000001000057882 */ /* 0x000fe20000000000 */
[----:B------:R-:W-:-:S02]  /*1570*/  UMOV UR7, 0xc0000010 ;  /* 0xc000001000077882 */ /* 0x000fc40000000000 */
[----:B------:R-:W-:Y:S01]  /*1580*/  ULOP3.LUT UR21, UR4, 0x10000, URZ, 0xfc, !UPT ;  /* 0x0001000004157892 */ /* 0x000fe2000f8efc3f */
[----:B------:R-:W-:Y:S02]  /*1590*/  UMOV UR9, UR5 ;  /* 0x0000000500097c82 */ /* 0x000fe40008000000 */
[----:B------:R-:W-:Y:S01]  /*15a0*/  UMOV UR4, UR16 ;  /* 0x0000001000047c82 */ /* 0x000fe20008000000 */
[----:B------:R-:W-:Y:S01]  /*15b0*/  UIMAD UR6, UR39, 0x140, UR21 ;  /* 0x00000140270678a4 */ /* 0x000fe2000f8e0215 */
[----:B------:R-:W-:Y:S01]  /*15c0*/  UMOV UR8, UR4 ;  /* 0x0000000400087c82 */ /* 0x000fe20008000000 */
[----:B------:R-:W-:Y:S02]  /*15d0*/  UMOV UR11, 0xc0000010 ;  /* 0xc0000010000b7882 */ /* 0x000fe40000000000 */
[----:B------:R-:W-:Y:S02]  /*15e0*/  UIADD3 UR10, UR6, 0x40, URZ ;  /* 0x00000040060a7890 */ /* 0x000fe4000fffe03f */
[----:B------:R-:W-:Y:S01]  /*15f0*/  UIADD3 UR14, UR6, 0x80, URZ ;  /* 0x00000080060e7890 */ /* 0x000fe2000fffe03f */
[----:B------:R-:W-:-:S02]  /*1600*/  UMOV UR12, UR4 ;  /* 0x00000004000c7c82 */ /* 0x000fc40008000000 */
[----:B------:R-:W-:Y:S01]  /*1610*/  HGMMA.64x32x16.F32.BF16 R168, gdesc[UR4], RZ, !UPT, gsb0 ;  /* 0x0060000004a879f0 */ /* 0x000fe2000c0018ff */
[----:B------:R-:W-:Y:S01]  /*1620*/  UMOV UR13, UR5 ;  /* 0x00000005000d7c82 */ /* 0x000fe20008000000 */
[----:B------:R-:W-:Y:S01]  /*1630*/  UMOV UR15, 0xc0000010 ;  /* 0xc0000010000f7882 */ /* 0x000fe20000000000 */
[----:B------:R-:W-:Y:S01]  /*1640*/  UIADD3 UR18, UR6, 0xc0, URZ ;  /* 0x000000c006127890 */ /* 0x000fe2000fffe03f */
[----:B------:R-:W-:Y:S01]  /*1650*/  UMOV UR17, UR5 ;  /* 0x0000000500117c82 */ /* 0x000fe20008000000 */
[----:B------:R-:W-:Y:S01]  /*1660*/  UMOV UR19, 0xc0000010 ;  /* 0xc000001000137882 */ /* 0x000fe20000000000 */
[----:B------:R-:W-:Y:S01]  /*1670*/  UIADD3 UR26, UR6, 0x100, URZ ;  /* 0x00000100061a7890 */ /* 0x000fe2000fffe03f */
[----:B------:R-:W-:Y:S01]  /*1680*/  UMOV UR24, UR4 ;  /* 0x0000000400187c82 */ /* 0x000fe20008000000 */
[----:B------:R-:W-:Y:S01]  /*1690*/  UMOV UR25, UR5 ;  /* 0x0000000500197c82 */ /* 0x000fe20008000000 */
[----:B------:R-:W-:Y:S01]  /*16a0*/  UMOV UR27, 0xc0000010 ;  /* 0xc0000010001b7882 */ /* 0x000fe20000000000 */
[----:B------:R-:W-:-:S02]  /*16b0*/  WARPGROUP.DEPBAR.LE gsb0, 0x0 ;  /* 0x00008000000079c5 */ /* 0x000fc40000010000 */
[----:B------:R-:W-:-:S06]  /*16c0*/  WARPGROUP.ARRIVE ;  /* 0x00000000000079c5 */ /* 0x000fcc0000000000 */
[----:B------:R-:W-:Y:S01]  /*16d0*/  HGMMA.64x32x16.F32.BF16 R136, gdesc[UR8], RZ, !UPT, gsb0 ;  /* 0x00600000088879f0 */ /* 0x000fe2000c0018ff */
[----:B------:R-:W-:-:S03]  /*16e0*/  UIADD3 UR8, UR16, 0x100, URZ ;  /* 0x0000010010087890 */ /* 0x000fc6000fffe03f */
[----:B------:R-:W-:Y:S01]  /*16f0*/  UMOV UR16, UR4 ;  /* 0x0000000400107c82 */ /* 0x000fe20008000000 */
[----:B------:R-:W-:Y:S02]  /*1700*/  WARPGROUP.DEPBAR.LE gsb0, 0x0 ;  /* 0x00008000000079c5 */ /* 0x000fe40000010000 */
[----:B------:R-:W-:-:S06]  /*1710*/  WARPGROUP.ARRIVE ;  /* 0x00000000000079c5 */ /* 0x000fcc0000000000 */
[----:B------:R-:W-:Y:S03]  /*1720*/  HGMMA.64x32x16.F32.BF16 R104, gdesc[UR12], RZ, !UPT, gsb0 ;  /* 0x006000000c6879f0 */ /* 0x000fe6000c0018ff */
[----:B------:R-:W-:Y:S02]  /*1730*/  WARPGROUP.DEPBAR.LE gsb0, 0x0 ;  /* 0x00008000000079c5 */ /* 0x000fe40000010000 */
[----:B------:R-:W-:-:S06]  /*1740*/  WARPGROUP.ARRIVE ;  /* 0x00000000000079c5 */ /* 0x000fcc0000000000 */
[----:B------:R-:W-:Y:S03]  /*1750*/  HGMMA.64x32x16.F32.BF16 R72, gdesc[UR16], RZ, !UPT, gsb0 ;  /* 0x00600000104879f0 */ /* 0x000fe6000c0018ff */
[----:B------:R-:W-:Y:S02]  /*1760*/  WARPGROUP.DEPBAR.LE gsb0, 0x0 ;  /* 0x00008000000079c5 */ /* 0x000fe40000010000 */
[----:B------:R-:W-:-:S06]  /*1770*/  WARPGROUP.ARRIVE ;  /* 0x00000000000079c5 */ /* 0x000fcc0000000000 */
[----:B------:R-:W-:Y:S01]  /*1780*/  HGMMA.64x32x16.F32.BF16 R40, gdesc[UR24], RZ, !UPT, gsb0 ;  /* 0x00600000182879f0 */ /* 0x000fe2000c0018ff */
[----:B------:R-:W-:Y:S01]  /*1790*/  UMOV UR24, UR8 ;  /* 0x0000000800187c82 */ /* 0x000fe20008000000 */
[----:B------:R-:W-:Y:S01]  /*17a0*/  UMOV UR25, 0xc0000010 ;  /* 0xc000001000197882 */ /* 0x000fe20000000000 */
[----:B------:R-:W-:Y:S01]  /*17b0*/  UMOV UR16, UR24 ;  /* 0x0000001800107c82 */ /* 0x000fe20008000000 */
[----:B------:R-:W-:Y:S01]  /*17c0*/  UMOV UR17, UR25 ;  /* 0x0000001900117c82 */ /* 0x000fe20008000000 */
[----:B------:R-:W-:Y:S01]  /*17d0*/  UMOV UR12, UR24 ;  /* 0x00000018000c7c82 */ /* 0x000fe20008000000 */
[----:B------:R-:W-:Y:S01]  /*17e0*/  UMOV UR13, UR25 ;  /* 0x00000019000d7c82 */ /* 0x000fe20008000000 */
[----:B------:R-:W-:Y:S01]  /*17f0*/  UMOV UR8, UR24 ;  /* 0x0000001800087c82 */ /* 0x000fe20008000000 */
[----:B------:R-:W-:Y:S01]  /*1800*/  UMOV UR9, UR25 ;  /* 0x0000001900097c82 */ /* 0x000fe20008000000 */
[----:B------:R-:W-:Y:S01]  /*1810*/  UMOV UR4, UR24 ;  /* 0x0000001800047c82 */ /* 0x000fe20008000000 */
[----:B------:R-:W-:Y:S01]  /*1820*/  UMOV UR5, UR25 ;  /* 0x0000001900057c82 */ /* 0x000fe20008000000 */
[----:B------:R-:W-:-:S02]  /*1830*/  WARPGROUP.DEPBAR.LE gsb0, 0x0 ;  /* 0x00008000000079c5 */ /* 0x000fc40000010000 */
[----:B------:R-:W-:-:S06]  /*1840*/  WARPGROUP.ARRIVE ;  /* 0x00000000000079c5 */ /* 0x000fcc0000000000 */
[----:B------:R-:W-:Y:S03]  /*1850*/  HGMMA.64x32x16.F32.BF16 R24, gdesc[UR24], RZ, !UPT, gsb0 ;  /* 0x00600000181879f0 */ /* 0x000fe6000c0018ff */
        /* <DEDUP_REMOVED lines=13> */
[----:B------:R-:W-:Y:S05]  /*1930*/  @!P1 BRA `(.L_x_19) ;  /* 0x00000004008c9947 */ /* 0x000fea0003800000 */
[----:B------:R-:W-:Y:S01]  /*1940*/  UIADD3 UR22, UR39, 0x1, URZ ;  /* 0x0000000127167890 */ /* 0x000fe2000fffe03f */
[----:B------:R-:W-:Y:S01]  /*1950*/  IMAD.MOV.U32 R3, RZ, RZ, R0 ;  /* 0x000000ffff037224 */ /* 0x000fe200078e0000 */
[----:B------:R-:W-:Y:S02]  /*1960*/  UMOV UR23, UR39 ;  /* 0x0000002700177c82 */ /* 0x000fe40008000000 */
[----:B------:R-:W-:-:S04]  /*1970*/  UISETP.NE.AND UP0, UPT, UR22, 0x14, UPT ;  /* 0x000000141600788c */ /* 0x000fc8000bf05270 */
[----:B------:R-:W-:Y:S02]  /*1980*/  USEL UR4, URZ, 0x1, UP0 ;  /* 0x000000013f047887 */ /* 0x000fe40008000000 */
[----:B------:R-:W-:Y:S02]  /*1990*/  USEL UR22, UR22, URZ, UP0 ;  /* 0x0000003f16167287 */ /* 0x000fe40008000000 */
[----:B------:R-:W-:-:S06]  /*19a0*/  ULOP3.LUT UR4, UR38, UR4, URZ, 0x3c, !UPT ;  /* 0x0000000426047292 */ /* 0x000fcc000f8e3c3f */
[----:B------:R-:W-:-:S07]  /*19b0*/  IMAD.U32 R6, RZ, RZ, UR4 ;  /* 0x00000004ff067e24 */ /* 0x000fce000f8e00ff */
.L_x_26:
[----:B------:R-:W-:Y:S05]  /*19c0*/  @!P0 BRA `(.L_x_20) ;  /* 0x0000000000048947 */ /* 0x000fea0003800000 */
[----:B------:R-:W-:Y:S01]  /*19d0*/  BPT.TRAP 0x1 ;  /* 0x000000040000795c */ /* 0x000fe20000300000 */
.L_x_20:
[----:B------:R-:W-:Y:S01]  /*19e0*/  ULEA UR4, UR22, UR41, 0x3 ;  /* 0x0000002916047291 */ /* 0x000fe2000f8e183f */
[----:B01----:R-:W-:-:S08]  /*19f0*/  SHF.L.U32 R4, R6, 0x1f, RZ ;  /* 0x0000001f06047819 */ /* 0x003fd000000006ff */
[----:B------:R0:W1:Y:S01]  /*1a00*/  SYNCS.PHASECHK.TRANS64.TRYWAIT P1, [UR4], R4 ;  /* 0x00000004ff0075a7 */ /* 0x0000620008020144 */
[----:B------:R-:W-:Y:S05]  /*1a10*/  @!P0 BRA `(.L_x_21) ;  /* 0x0000000000048947 */ /* 0x000fea0003800000 */
[----:B------:R-:W-:Y:S01]  /*1a20*/  BPT.TRAP 0x1 ;  /* 0x000000040000795c */ /* 0x000fe20000300000 */
.L_x_21:
[----:B-1----:R-:W-:Y:S05]  /*1a30*/  @P1 BRA `(.L_x_22) ;  /* 0x0000000000081947 */ /* 0x002fea0003800000 */
[----:B------:R-:W1:Y:S02]  /*1a40*/  SYNCS.PHASECHK.TRANS64.TRYWAIT P1, [UR4], R4 ;  /* 0x00000004ff0075a7 */ /* 0x000e640008020144 */
[----:B-1----:R-:W-:Y:S05]  /*1a50*/  @!P1 BRA `(.L_x_23) ;  /* 0x000000c800d89947 */ /* 0x002fea0003800000 */
.L_x_22:
[----:B------:R-:W-:Y:S01]  /*1a60*/  UIMAD UR4, UR22, 0x180, UR20 ;  /* 0x00000180160478a4 */ /* 0x000fe2000f8e0214 */
[----:B------:R-:W-:Y:S01]  /*1a70*/  WARPGROUP.ARRIVE ;  /* 0x00000000000079c5 */ /* 0x000fe20000000000 */
[----:B------:R-:W-:Y:S01]  /*1a80*/  UIMAD UR6, UR22, 0x140, UR21 ;  /* 0x00000140160678a4 */ /* 0x000fe2000f8e0215 */
[----:B------:R-:W-:Y:S01]  /*1a90*/  UMOV UR5, 0xc0000010 ;  /* 0xc000001000057882 */ /* 0x000fe20000000000 */
[----:B------:R-:W-:Y:S02]  /*1aa0*/  UMOV UR7, 0xc0000010 ;  /* 0xc000001000077882 */ /* 0x000fe40000000000 */
[----:B------:R-:W-:Y:S01]  /*1ab0*/  UIADD3 UR10, UR6, 0x40, URZ ;  /* 0x00000040060a7890 */ /* 0x000fe2000fffe03f */
[----:B------:R-:W-:Y:S01]  /*1ac0*/  UMOV UR8, UR4 ;  /* 0x0000000400087c82 */ /* 0x000fe20008000000 */
[----:B------:R-:W-:Y:S01]  /*1ad0*/  UMOV UR9, UR5 ;  /* 0x0000000500097c82 */ /* 0x000fe20008000000 */
[----:B------:R-:W-:Y:S02]  /*1ae0*/  UMOV UR11, 0xc0000010 ;  /* 0xc0000010000b7882 */ /* 0x000fe40000000000 */
[----:B------:R-:W-:Y:S01]  /*1af0*/  HGMMA.64x32x16.F32.BF16 R168, gdesc[UR4], R168, gsb0 ;  /* 0x0060000004a879f0 */ /* 0x000fe200080018a8 */
[----:B------:R-:W-:Y:S01]  /*1b00*/  UIADD3 UR14, UR6, 0x80, URZ ;  /* 0x00000080060e7890 */ /* 0x000fe2000fffe03f */
[----:B------:R-:W-:Y:S01]  /*1b10*/  UMOV UR12, UR4 ;  /* 0x00000004000c7c82 */ /* 0x000fe20008000000 */
[----:B------:R-:W-:Y:S01]  /*1b20*/  UMOV UR13, UR5 ;  /* 0x00000005000d7c82 */ /* 0x000fe20008000000 */
[----:B------:R-:W-:Y:S01]  /*1b30*/  UMOV UR15, 0xc0000010 ;  /* 0xc0000010000f7882 */ /* 0x000fe20000000000 */
        /* <DEDUP_REMOVED lines=10> */
[----:B------:R-:W-:Y:S01]  /*1be0*/  HGMMA.64x32x16.F32.BF16 R136, gdesc[UR8], R136, gsb0 ;  /* 0x00600000088879f0 */ /* 0x000fe20008001888 */
[----:B------:R-:W-:Y:S02]  /*1bf0*/  UIADD3 UR8, UR4, 0x100, URZ ;  /* 0x0000010004087890 */ /* 0x000fe4000fffe03f */
[----:B------:R-:W-:Y:S02]  /*1c00*/  WARPGROUP.DEPBAR.LE gsb0, 0x0 ;  /* 0x00008000000079c5 */ /* 0x000fe40000010000 */
[----:B------:R-:W-:-:S06]  /*1c10*/  WARPGROUP.ARRIVE ;  /* 0x00000000000079c5 */ /* 0x000fcc0000000000 */
[----:B------:R-:W-:Y:S03]  /*1c20*/  HGMMA.64x32x16.F32.BF16 R104, gdesc[UR12], R104, gsb0 ;  /* 0x006000000c6879f0 */ /* 0x000fe60008001868 */
[----:B------:R-:W-:Y:S02]  /*1c30*/  WARPGROUP.DEPBAR.LE gsb0, 0x0 ;  /* 0x00008000000079c5 */ /* 0x000fe40000010000 */
[----:B------:R-:W-:-:S06]  /*1c40*/  WARPGROUP.ARRIVE ;  /* 0x00000000000079c5 */ /* 0x000fcc0000000000 */
[----:B------:R-:W-:Y:S03]  /*1c50*/  HGMMA.64x32x16.F32.BF16 R72, gdesc[UR16], R72, gsb0 ;  /* 0x00600000104879f0 */ /* 0x000fe60008001848 */
[----:B------:R-:W-:Y:S02]  /*1c60*/  WARPGROUP.DEPBAR.LE gsb0, 0x0 ;  /* 0x00008000000079c5 */ /* 0x000fe40000010000 */
[----:B------:R-:W-:-:S06]  /*1c70*/  WARPGROUP.ARRIVE ;  /* 0x00000000000079c5 */ /* 0x000fcc0000000000 */
[----:B------:R-:W-:Y:S01]  /*1c80*/  HGMMA.64x32x16.F32.BF16 R40, gdesc[UR24], R40, gsb0 ;  /* 0x00600000182879f0 */ /* 0x000fe20008001828 */
        /* <DEDUP_REMOVED lines=12> */
[----:B------:R-:W-:Y:S03]  /*1d50*/  HGMMA.64x32x16.F32.BF16 R24, gdesc[UR24], R24, gsb0 ;  /* 0x00600000181879f0 */ /* 0x000fe60008001818 */
        /* <DEDUP_REMOVED lines=13> */
[----:B------:R-:W-:Y:S05]  /*1e30*/  @!P0 BRA `(.L_x_24) ;  /* 0x0000000000048947 */ /* 0x000fea0003800000 */
[----:B------:R-:W-:Y:S01]  /*1e40*/  BPT.TRAP 0x1 ;  /* 0x000000040000795c */ /* 0x000fe20000300000 */
.L_x_24:
[----:B------:R-:W-:Y:S01]  /*1e50*/  ULEA UR4, UR23, UR41, 0x3 ;  /* 0x0000002917047291 */ /* 0x000fe2000f8e183f */
[----:B------:R-:W-:-:S03]  /*1e60*/  ISETP.GT.U32.AND P1, PT, R16, 0x1, PT ;  /* 0x000000011000780c */ /* 0x000fc60003f24070 */
[----:B------:R-:W-:-:S04]  /*1e70*/  UIADD3 UR4, UR4, 0xa0, URZ ;  /* 0x000000a004047890 */ /* 0x000fc8000fffe03f */
[----:B------:R-:W-:-:S09]  /*1e80*/  UPRMT UR4, URZ, 0x654, UR4 ;  /* 0x000006543f047896 */ /* 0x000fd20008000004 */
[----:B------:R-:W-:Y:S01]  /*1e90*/  SYNCS.ARRIVE.TRANS64.RED.A1T0 RZ, [UR4], RZ ;  /* 0x000000ffffff79a7 */ /* 0x000fe20008100404 */
[----:B------:R-:W-:Y:S05]  /*1ea0*/  @P1 BRA `(.L_x_25) ;  /* 0x0000000000041947 */ /* 0x000fea0003800000 */
[----:B------:R-:W-:Y:S01]  /*1eb0*/  BPT.TRAP 0x1 ;  /* 0x000000040000795c */ /* 0x000fe20000300000 */
.L_x_25:
[----:B------:R-:W-:Y:S01]  /*1ec0*/  UIADD3 UR22, UR22, 0x1, URZ ;  /* 0x0000000116167890 */ /* 0x000fe2000fffe03f */
[C---:B------:R-:W-:Y:S01]  /*1ed0*/  ISETP.GT.AND P1, PT, R3.reuse, 0x1, PT ;  /* 0x000000010300780c */ /* 0x040fe20003f24270 */
[----:B------:R-:W-:Y:S01]  /*1ee0*/  UIADD3 UR23, UR23, 0x1, URZ ;  /* 0x0000000117177890 */ /* 0x000fe2000fffe03f */
[----:B------:R-:W-:Y:S01]  /*1ef0*/  VIADD R3, R3, 0xffffffff ;  /* 0xffffffff03037836 */ /* 0x000fe20000000000 */
[----:B------:R-:W-:Y:S02]  /*1f00*/  UISETP.NE.AND UP0, UPT, UR22, 0x14, UPT ;  /* 0x000000141600788c */ /* 0x000fe4000bf05270 */
[----:B------:R-:W-:Y:S02]  /*1f10*/  UISETP.NE.AND UP1, UPT, UR23, 0x14, UPT ;  /* 0x000000141700788c */ /* 0x000fe4000bf25270 */
[----:B------:R-:W-:Y:S02]  /*1f20*/  USEL UR4, URZ, 0x1, UP0 ;  /* 0x000000013f047887 */ /* 0x000fe40008000000 */
[----:B------:R-:W-:-:S02]  /*1f30*/  USEL UR22, UR22, URZ, UP0 ;  /* 0x0000003f16167287 */ /* 0x000fc40008000000 */
[----:B------:R-:W-:Y:S02]  /*1f40*/  USEL UR23, UR23, URZ, UP1 ;  /* 0x0000003f17177287 */ /* 0x000fe40008800000 */
[----:B------:R-:W-:Y:S01]  /*1f50*/  LOP3.LUT R6, R6, UR4, RZ, 0x3c, !PT ;  /* 0x0000000406067c12 */ /* 0x000fe2000f8e3cff */
[----:B------:R-:W-:Y:S09]  /*1f60*/  @P1 BRA `(.L_x_26) ;  /* 0xfffffff800941947 */ /* 0x000ff2000383ffff */
.L_x_19:
[----:B------:R-:W2:Y:S02]  /*1f70*/  LDC R3, c[0x0][0x28c] ;  /* 0x0000a300ff037b82 */ /* 0x000ea40000000800 */
[----:B--2---:R-:W-:-:S13]  /*1f80*/  ISETP.GE.AND P1, PT, R3, 0x1, PT ;  /* 0x000000010300780c */ /* 0x004fda0003f26270 */
[----:B------:R-:W-:Y:S05]  /*1f90*/  @!P1 BRA `(.L_x_27) ;  /* 0x0000000000349947 */ /* 0x000fea0003800000 */
[----:B------:R-:W-:Y:S05]  /*1fa0*/  @!P0 BRA `(.L_x_28) ;  /* 0x0000000000048947 */ /* 0x000fea0003800000 */
[----:B------:R-:W-:Y:S01]  /*1fb0*/  BPT.TRAP 0x1 ;  /* 0x000000040000795c */ /* 0x000fe20000300000 */
.L_x_28:
[----:B------:R-:W-:Y:S01]  /*1fc0*/  VIADD R0, R0, UR39 ;  /* 0x0000002700007c36 */ /* 0x000fe20008000000 */
[----:B------:R-:W-:-:S03]  /*1fd0*/  ISETP.GT.U32.AND P0, PT, R16, 0x1, PT ;  /* 0x000000011000780c */ /* 0x000fc60003f04070 */
[----:B01----:R-:W-:-:S05]  /*1fe0*/  IMAD.WIDE.U32 R4, R0, -0x33333333, RZ ;  /* 0xcccccccd00047825 */ /* 0x003fca00078e00ff */
[----:B------:R-:W-:-:S05]  /*1ff0*/  SHF.R.U32.HI R5, RZ, 0x4, R5 ;  /* 0x00000004ff057819 */ /* 0x000fca0000011605 */
[----:B------:R-:W-:-:S05]  /*2000*/  IMAD R0, R5, -0x14, R0 ;  /* 0xffffffec05007824 */ /* 0x000fca00078e0200 */
[----:B------:R-:W-:-:S05]  /*2010*/  LEA R0, R0, UR41, 0x3 ;  /* 0x0000002900007c11 */ /* 0x000fca000f8e18ff */
[----:B------:R-:W-:-:S05]  /*2020*/  VIADD R0, R0, 0xa0 ;  /* 0x000000a000007836 */ /* 0x000fca0000000000 */
[----:B------:R-:W-:-:S04]  /*2030*/  PRMT R0, RZ, 0x654, R0 ;  /* 0x00000654ff007816 */ /* 0x000fc80000000000 */
[----:B------:R2:W-:Y:S01]  /*2040*/  SYNCS.ARRIVE.TRANS64.RED.A1T0 RZ, [R0+URZ], RZ ;  /* 0x000000ff00ff79a7 */ /* 0x0005e2000810043f */
[----:B------:R-:W-:Y:S05]  /*2050*/  @P0 BRA `(.L_x_27) ;  /* 0x0000000000040947 */ /* 0x000fea0003800000 */
[----:B------:R-:W-:Y:S01]  /*2060*/  BPT.TRAP 0x1 ;  /* 0x000000040000795c */ /* 0x000fe20000300000 */
.L_x_27:
[----:B--2---:R-:W2:Y:S01]  /*2070*/  S2R R0, SR_TID.X ;  /* 0x0000000000007919 */ /* 0x004ea20000002100 */
[----:B01----:R-:W0:Y:S01]  /*2080*/  LDC R5, c[0x0][0x288] ;  /* 0x0000a200ff057b82 */ /* 0x003e220000000800 */
[----:B------:R-:W-:Y:S01]  /*2090*/  IMAD R23, R23, 0xa0, RZ ;  /* 0x000000a017177824 */ /* 0x000fe200078e02ff */
[----:B------:R-:W-:Y:S01]  /*20a0*/  UIADD3 UR39, UR40, UR39, URZ ;  /* 0x0000002728277290 */ /* 0x000fe2000fffe03f */
[----:B------:R-:W1:Y:S01]  /*20b0*/  S2R R6, SR_TID.X ;  /* 0x0000000000067919 */ /* 0x000e620000002100 */
[----:B------:R-:W-:Y:S01]  /*20c0*/  ULDC UR7, c[0x0][0x284] ;  /* 0x0000a10000077ab9 */ /* 0x000fe20000000800 */
[----:B------:R-:W-:Y:S01]  /*20d0*/  UISETP.GE.U32.AND UP1, UPT, UR40, 0x14, UPT ;  /* 0x000000142800788c */ /* 0x000fe2000bf26070 */
[----:B------:R-:W-:Y:S01]  /*20e0*/  SHF.R.S32.HI R11, RZ, 0x1f, R17 ;  /* 0x0000001fff0b7819 */ /* 0x000fe20000011411 */
[----:B------:R-:W-:Y:S01]  /*20f0*/  UISETP.GT.U32.AND UP0, UPT, UR39, 0x13, UPT ;  /* 0x000000132700788c */ /* 0x000fe2000bf04070 */
[----:B------:R-:W-:Y:S01]  /*2100*/  IMAD.MOV.U32 R197, RZ, RZ, RZ ;  /* 0x000000ffffc57224 */ /* 0x000fe200078e00ff */
[----:B------:R-:W-:-:S02]  /*2110*/  UIMAD.WIDE.U32 UR4, UR39, -0x33333333, URZ ;  /* 0xcccccccd270478a5 */ /* 0x000fc4000f8e003f */
[----:B------:R-:W-:Y:S01]  /*2120*/  UISETP.LT.U32.AND UP0, UPT, UR40, 0x14, UP0 ;  /* 0x000000142800788c */ /* 0x000fe20008701070 */
[----:B------:R-:W-:Y:S01]  /*2130*/  ULDC.64 UR8, c[0x0][0x5d0] ;  /* 0x0001740000087ab9 */ /* 0x000fe20000000a00 */
[----:B------:R-:W-:Y:S02]  /*2140*/  USHF.R.U32.HI UR4, URZ, 0x4, UR5 ;  /* 0x000000043f047899 */ /* 0x000fe40008011605 */
[----:B------:R-:W-:Y:S02]  /*2150*/  USEL UR6, URZ, 0x1, !UP0 ;  /* 0x000000013f067887 */ /* 0x000fe4000c000000 */
[----:B------:R-:W-:Y:S02]  /*2160*/  UIMAD UR39, UR4, -0x14, UR39 ;  /* 0xffffffec042778a4 */ /* 0x000fe4000f8e0227 */
[----:B------:R-:W-:Y:S01]  /*2170*/  ULOP3.LUT UR38, UR38, UR6, URZ, 0x3c, !UPT ;  /* 0x0000000626267292 */ /* 0x000fe2000f8e3c3f */
[----:B0-----:R-:W-:-:S03]  /*2180*/  ISETP.GE.AND P0, PT, R23, R5, PT ;  /* 0x000000051700720c */ /* 0x001fc60003f06270 */
[----:B------:R-:W-:Y:S01]  /*2190*/  @UP1 ULOP3.LUT UR38, UR38, 0x1, UR4, 0x78, !UPT ;  /* 0x0000000126261892 */ /* 0x000fe2000f8e7804 */
[----:B--2---:R-:W-:-:S04]  /*21a0*/  SHF.R.U32.HI R0, RZ, 0x7, R0 ;  /* 0x00000007ff007819 */ /* 0x004fc80000011600 */
[----:B------:R-:W-:Y:S01]  /*21b0*/  LOP3.LUT R0, R0, 0x1, RZ, 0xc0, !PT ;  /* 0x0000000100007812 */ /* 0x000fe200078ec0ff */
[C---:B-1----:R-:W-:Y:S01]  /*21c0*/  IMAD.SHL.U32 R186, R6.reuse, 0x2, RZ ;  /* 0x0000000206ba7824 */ /* 0x042fe200078e00ff */
[----:B------:R-:W-:Y:S02]  /*21d0*/  SHF.R.U32.HI R3, RZ, 0x2, R6 ;  /* 0x00000002ff037819 */ /* 0x000fe40000011606 */
[----:B------:R-:W-:Y:S01]  /*21e0*/  LOP3.LUT R4, R6, 0x60, RZ, 0xc0, !PT ;  /* 0x0000006006047812 */ /* 0x000fe200078ec0ff */
[----:B------:R-:W-:Y:S01]  /*21f0*/  IMAD.SHL.U32 R196, R0, 0x40, RZ ;  /* 0x0000004000c47824 */ /* 0x000fe200078e00ff */
[----:B------:R-:W-:Y:S02]  /*2200*/  LOP3.LUT R3, R3, 0x7, RZ, 0xc0, !PT ;  /* 0x0000000703037812 */ /* 0x000fe400078ec0ff */
[----:B------:R-:W-:Y:S02]  /*2210*/  SHF.R.U32.HI R4, RZ, 0x1, R4 ;  /* 0x00000001ff047819 */ /* 0x000fe40000011604 */
[----:B------:R-:W-:-:S02]  /*2220*/  LOP3.LUT R196, R196, 0x40, R3, 0xe2, !PT ;  /* 0x00000040c4c47812 */ /* 0x000fc400078ee203 */
[-C--:B------:R-:W-:Y:S02]  /*2230*/  IADD3 R3, RZ, -R4.reuse, -R3 ;  /* 0x80000004ff037210 */ /* 0x080fe40007ffe803 */
[----:B------:R-:W-:Y:S02]  /*2240*/  LOP3.LUT R186, R23, 0x6, R186, 0xf8, !PT ;  /* 0x0000000617ba7812 */ /* 0x000fe400078ef8ba */
[----:B------:R-:W-:Y:S01]  /*2250*/  LOP3.LUT R196, R196, R4, RZ, 0xfc, !PT ;  /* 0x00000004c4c47212 */ /* 0x000fe200078efcff */
[----:B------:R-:W-:Y:S01]  /*2260*/  IMAD R3, R0, -0x40, R3 ;  /* 0xffffffc000037824 */ /* 0x000fe200078e0203 */
[----:B------:R-:W-:Y:S01]  /*2270*/  LOP3.LUT R0, R6, 0x3, RZ, 0xc0, !PT ;  /* 0x0000000306007812 */ /* 0x000fe200078ec0ff */
[C---:B------:R-:W-:Y:S01]  /*2280*/  IMAD R6, R22.reuse, 0xc0, RZ ;  /* 0x000000c016067824 */ /* 0x040fe200078e02ff */
[----:B------:R-:W-:Y:S01]  /*2290*/  SHF.R.S32.HI R187, RZ, 0x1f, R186 ;  /* 0x0000001fffbb7819 */ /* 0x000fe200000114ba */
[----:B------:R-:W-:-:S03]  /*22a0*/  IMAD.WIDE R196, R22, 0xc0, R196 ;  /* 0x000000c016c47825 */ /* 0x000fc600078e02c4 */
[----:B------:R-:W-:Y:S01]  /*22b0*/  ISETP.GE.OR P0, PT, R6, UR7, P0 ;  /* 0x0000000706007c0c */ /* 0x000fe20008706670 */
[----:B------:R-:W-:Y:S02]  /*22c0*/  IMAD R8, R0, -0x2, R5 ;  /* 0xfffffffe00087824 */ /* 0x000fe400078e0205 */
[----:B------:R-:W-:Y:S02]  /*22d0*/  IMAD R0, R11, UR8, RZ ;  /* 0x000000080b007c24 */ /* 0x000fe4000f8e02ff */
[----:B------:R-:W-:-:S04]  /*22e0*/  IMAD.WIDE.U32 R4, R17, UR8, R186 ;  /* 0x0000000811047c25 */ /* 0x000fc8000f8e00ba */
[----:B------:R-:W-:Y:S01]  /*22f0*/  IMAD R7, R17, UR9, R0 ;  /* 0x0000000911077c24 */ /* 0x000fe2000f8e0200 */
[----:B------:R-:W-:Y:S01]  /*2300*/  IADD3 R0, -R6, UR7, R3 ;  /* 0x0000000706007c10 */ /* 0x000fe2000fffe103 */
[----:B------:R-:W-:Y:S02]  /*2310*/  IMAD.IADD R3, R8, 0x1, -R23 ;  /* 0x0000000108037824 */ /* 0x000fe400078e0a17 */
[----:B------:R-:W-:Y:S02]  /*2320*/  IMAD.IADD R5, R5, 0x1, R7 ;  /* 0x0000000105057824 */ /* 0x000fe400078e0207 */
[----:B------:R-:W-:Y:S01]  /*2330*/  IMAD.MOV.U32 R22, RZ, RZ, -0x1 ;  /* 0xffffffffff167424 */ /* 0x000fe200078e00ff */
[----:B------:R-:W-:Y:S06]  /*2340*/  @P0 BRA `(.L_x_29) ;  /* 0x0000009800d80947 */ /* 0x000fec0003800000 */
[----:B------:R-:W0:Y:S01]  /*2350*/  LDC.64 R12, c[0x0][0x5c8] ;  /* 0x00017200ff0c7b82 */ /* 0x000e220000000a00 */
[----:B-----5:R-:W-:Y:S01]  /*2360*/  FSETP.NEU.AND P2, PT, R184, RZ, PT ;  /* 0x000000ffb800720b */ /* 0x020fe20003f4d000 */
[----:B------:R-:W-:Y:S01]  /*2370*/  BSSY B0, `(.L_x_29) ;  /* 0x00009b3000007945 */ /* 0x000fe20003800000 */
[----:B------:R-:W-:-:S04]  /*2380*/  ISETP.GT.AND P0, PT, R3, RZ, PT ;  /* 0x000000ff0300720c */ /* 0x000fc80003f04270 */
[----:B------:R-:W-:Y:S01]  /*2390*/  ISETP.GT.AND P1, PT, R0, RZ, P0 ;  /* 0x000000ff0000720c */ /* 0x000fe20000724270 */
[-C--:B0-----:R-:W-:Y:S02]  /*23a0*/  IMAD R6, R197, R12.reuse, RZ ;  /* 0x0000000cc5067224 */ /* 0x081fe400078e02ff */
[----:B------:R-:W-:-:S04]  /*23b0*/  IMAD.WIDE.U32 R8, R196, R12, R4 ;  /* 0x0000000cc4087225 */ /* 0x000fc800078e0004 */
[----:B------:R-:W-:-:S04]  /*23c0*/  IMAD R5, R196, R13, R6 ;  /* 0x0000000dc4057224 */ /* 0x000fc800078e0206 */
[----:B------:R-:W-:Y:S01]  /*23d0*/  IMAD.IADD R199, R9, 0x1, R5 ;  /* 0x0000000109c77824 */ /* 0x000fe200078e0205 */
[----:B------:R-:W-:Y:S06]  /*23e0*/  @!P2 BRA `(.L_x_30) ;  /* 0x0000006c0068a947 */ /* 0x000fec0003800000 */
[----:B------:R-:W0:Y:S01]  /*23f0*/  LDC.64 R188, c[0x0][0x5b8] ;  /* 0x00016e00ffbc7b82 */ /* 0x000e220000000a00 */
[----:B------:R-:W-:-:S07]  /*2400*/  ULDC.64 UR4, c[0x0][0x5c0] ;  /* 0x0001700000047ab9 */ /* 0x000fce0000000a00 */
[----:B------:R-:W1:Y:S08]  /*2410*/  LDC.64 R20, c[0x0][0x5b0] ;  /* 0x00016c00ff147b82 */ /* 0x000e700000000a00 */
[----:B------:R-:W2:Y:S01]  /*2420*/  LDC.64 R14, c[0x0][0x5a8] ;  /* 0x00016a00ff0e7b82 */ /* 0x000ea20000000a00 */
[-C--:B0-----:R-:W-:Y:S02]  /*2430*/  IMAD R4, R11, R188.reuse, RZ ;  /* 0x000000bc0b047224 */ /* 0x081fe400078e02ff */
[----:B------:R-:W-:-:S04]  /*2440*/  IMAD.WIDE.U32 R192, R17, R188, R186 ;  /* 0x000000bc11c07225 */ /* 0x000fc800078e00ba */
[----:B------:R-:W-:Y:S02]  /*2450*/  IMAD R189, R17, R189, R4 ;  /* 0x000000bd11bd7224 */ /* 0x000fe400078e0204 */
[-C--:B-1----:R-:W-:Y:S02]  /*2460*/  IMAD R4, R197, R20.reuse, RZ ;  /* 0x00000014c5047224 */ /* 0x082fe400078e02ff */
[----:B------:R-:W-:Y:S02]  /*2470*/  IMAD.IADD R191, R193, 0x1, R189 ;  /* 0x00000001c1bf7824 */ /* 0x000fe400078e02bd */
[----:B------:R-:W-:Y:S02]  /*2480*/  IMAD.MOV.U32 R190, RZ, RZ, R192 ;  /* 0x000000ffffbe7224 */ /* 0x000fe400078e00c0 */
[C---:B------:R-:W-:Y:S02]  /*2490*/  IMAD R23, R196.reuse, R21, R4 ;  /* 0x00000015c4177224 */ /* 0x040fe400078e0204 */
[----:B------:R-:W-:-:S04]  /*24a0*/  IMAD.WIDE.U32 R4, R196, R20, R190 ;  /* 0x00000014c4047225 */ /* 0x000fc800078e00be */
[----:B------:R-:W-:Y:S01]  /*24b0*/  IMAD.IADD R5, R5, 0x1, R23 ;  /* 0x0000000105057824 */ /* 0x000fe200078e0217 */
[----:B--2---:R-:W-:-:S04]  /*24c0*/  LEA R10, P2, R4, R14, 0x1 ;  /* 0x0000000e040a7211 */ /* 0x004fc800078408ff */
[----:B------:R-:W-:-:S05]  /*24d0*/  LEA.HI.X R11, R4, R15, R5, 0x1, P2 ;  /* 0x0000000f040b7211 */ /* 0x000fca00010f0c05 */
[----:B------:R-:W2:Y:S01]  /*24e0*/  @P1 LDG.E.LTC128B.U16 R9, desc[UR36][R10.64] ;  /* 0x000000240a091981 */ /* 0x000ea2000c1e1520 */
[----:B------:R-:W-:Y:S01]  /*24f0*/  LEA R6, P2, R8, UR4, 0x1 ;  /* 0x0000000408067c11 */ /* 0x000fe2000f8408ff */
[----:B------:R-:W-:Y:S01]  /*2500*/  IMAD.WIDE.U32 R4, R196, R20, R186 ;  /* 0x00000014c4047225 */ /* 0x000fe200078e00ba */
[----:B------:R-:W-:Y:S01]  /*2510*/  ISETP.GT.AND P5, PT, R3, 0x1, PT ;  /* 0x000000010300780c */ /* 0x000fe20003fa4270 */
[----:B------:R-:W-:Y:S01]  /*2520*/  BSSY B1, `(.L_x_31) ;  /* 0x0000014000017945 */ /* 0x000fe20003800000 */
[----:B------:R-:W-:Y:S01]  /*2530*/  LOP3.LUT R2, R2, 0xfffffffd, RZ, 0xc0, !PT ;  /* 0xfffffffd02027812 */ /* 0x000fe200078ec0ff */
[----:B------:R-:W-:Y:S02]  /*2540*/  IMAD.IADD R5, R23, 0x1, R5 ;  /* 0x0000000117057824 */ /* 0x000fe400078e0205 */
[----:B------:R-:W-:-:S04]  /*2550*/  IMAD.WIDE.U32 R194, R17, R188, R4 ;  /* 0x000000bc11c27225 */ /* 0x000fc800078e0004 */
[----:B------:R-:W-:Y:S01]  /*2560*/  IMAD.IADD R5, R189, 0x1, R195 ;  /* 0x00000001bd057824 */ /* 0x000fe200078e02c3 */
[----:B------:R-:W-:-:S03]  /*2570*/  LEA R4, P3, R194, R14, 0x1 ;  /* 0x0000000ec2047211 */ /* 0x000fc600078608ff */
[----:B------:R-:W-:Y:S02]  /*2580*/  @P5 LOP3.LUT R2, R2, 0x2, RZ, 0xfc, !PT ;  /* 0x0000000202025812 */ /* 0x000fe400078efcff */
[----:B------:R-:W-:Y:S01]  /*2590*/  LEA.HI.X R5, R194, R15, R5, 0x1, P3 ;  /* 0x0000000fc2057211 */ /* 0x000fe200018f0c05 */
[C---:B------:R-:W-:Y:S01]  /*25a0*/  IMAD.SHL.U32 R194, R20.reuse, 0x8, RZ ;  /* 0x0000000814c27824 */ /* 0x040fe200078e00ff */
[----:B------:R-:W-:Y:S01]  /*25b0*/  SHF.L.U64.HI R195, R20, 0x3, R21 ;  /* 0x0000000314c37819 */ /* 0x000fe20000010215 */
[C---:B--2---:R-:W-:Y:S01]  /*25c0*/  IMAD.U32 R7, R9.reuse, 0x10000, RZ ;  /* 0x0001000009077824 */ /* 0x044fe200078e00ff */
[----:B------:R-:W-:-:S03]  /*25d0*/  PRMT R10, R9, 0x7610, R10 ;  /* 0x00007610090a7816 */ /* 0x000fc6000000000a */
[----:B------:R-:W-:-:S04]  /*25e0*/  FMUL R7, R7, R184 ;  /* 0x000000b807077220 */ /* 0x000fc80000400000 */
[----:B------:R-:W-:Y:S01]  /*25f0*/  FFMA R168, R168, R185, R7 ;  /* 0x000000b9a8a87223 */ /* 0x000fe20000000007 */
[----:B------:R-:W-:Y:S02]  /*2600*/  LEA.HI.X R7, R8, UR5, R199, 0x1, P2 ;  /* 0x0000000508077c11 */ /* 0x000fe400090f0cc7 */
[----:B------:R-:W-:Y:S02]  /*2610*/  ISETP.GT.AND P2, PT, R0, RZ, P5 ;  /* 0x000000ff0000720c */ /* 0x000fe40002f44270 */
[----:B------:R-:W-:-:S05]  /*2620*/  F2FP.BF16.F32.PACK_AB R168, RZ, R168 ;  /* 0x000000a8ffa8723e */ /* 0x000fca00000010ff */
[----:B------:R0:W-:Y:S06]  /*2630*/  @P1 STG.E.U16 desc[UR36][R6.64], R168 ;  /* 0x000000a806001986 */ /* 0x0001ec000c101524 */
[----:B------:R-:W-:Y:S05]  /*2640*/  @!P2 BRA `(.L_x_32) ;  /* 0x000000000004a947 */ /* 0x000fea0003800000 */
[----:B------:R1:W5:Y:S02]  /*2650*/  LDG.E.LTC128B.U16 R10, desc[UR36][R4.64+0x2] ;  /* 0x00000224040a7981 */ /* 0x000364000c1e1520 */
.L_x_32:
[----:B------:R-:W-:Y:S05]  /*2660*/  BSYNC B1 ;  /* 0x0000000000017941 */ /* 0x000fea0003800000 */
.L_x_31:
[----:B------:R-:W-:Y:S01]  /*2670*/  IMAD.WIDE.U32 R8, R196, R20, R194 ;  /* 0x00000014c4087225 */ /* 0x000fe200078e00c2 */
[----:B------:R-:W-:Y:S02]  /*2680*/  ISETP.GT.AND P1, PT, R0, 0x8, P0 ;  /* 0x000000080000780c */ /* 0x000fe40000724270 */
[C---:B-----5:R-:W-:Y:S01]  /*2690*/  PRMT R202, R10.reuse, 0x7610, R202 ;  /* 0x000076100aca7816 */ /* 0x060fe200000000ca */
[----:B------:R-:W-:Y:S02]  /*26a0*/  IMAD.U32 R11, R10, 0x10000, RZ ;  /* 0x000100000a0b7824 */ /* 0x000fe400078e00ff */
[----:B------:R-:W-:Y:S01]  /*26b0*/  IMAD.IADD R23, R23, 0x1, R9 ;  /* 0x0000000117177824 */ /* 0x000fe200078e0209 */
[----:B------:R-:W-:Y:S01]  /*26c0*/  IADD3 R9, P3, R192, R8, RZ ;  /* 0x00000008c0097210 */ /* 0x000fe20007f7e0ff */
[----:B0-----:R-:W-:-:S04]  /*26d0*/  FMUL R168, R11, R184 ;  /* 0x000000b80ba87220 */ /* 0x001fc80000400000 */
[----:B------:R-:W-:Y:S01]  /*26e0*/  FFMA R169, R169, R185, R168 ;  /* 0x000000b9a9a97223 */ /* 0x000fe200000000a8 */
[----:B------:R-:W-:Y:S01]  /*26f0*/  IMAD.X R200, R23, 0x1, R191, P3 ;  /* 0x0000000117c87824 */ /* 0x000fe200018e06bf */
[----:B------:R-:W-:-:S03]  /*2700*/  LEA R168, P3, R9, R14, 0x1 ;  /* 0x0000000e09a87211 */ /* 0x000fc600078608ff */
[----:B------:R-:W-:Y:S02]  /*2710*/  F2FP.BF16.F32.PACK_AB R11, RZ, R169 ;  /* 0x000000a9ff0b723e */ /* 0x000fe400000010ff */
[----:B------:R-:W-:-:S03]  /*2720*/  LEA.HI.X R169, R9, R15, R200, 0x1, P3 ;  /* 0x0000000f09a97211 */ /* 0x000fc600018f0cc8 */
[----:B------:R0:W-:Y:S04]  /*2730*/  @P2 STG.E.U16 desc[UR36][R6.64+0x2], R11 ;  /* 0x0000020b06002986 */ /* 0x0001e8000c101524 */
[----:B------:R-:W2:Y:S01]  /*2740*/  @P1 LDG.E.LTC128B.U16 R202, desc[UR36][R168.64] ;  /* 0x00000024a8ca1981 */ /* 0x000ea2000c1e1520 */
[----:B------:R-:W-:Y:S01]  /*2750*/  IADD3 R200, P2, R186, R8, RZ ;  /* 0x00000008bac87210 */ /* 0x000fe20007f5e0ff */
[----:B------:R-:W-:Y:S01]  /*2760*/  BSSY B1, `(.L_x_33) ;  /* 0x0000012000017945 */ /* 0x000fe20003800000 */
[----:B------:R-:W-:-:S03]  /*2770*/  SHF.L.U64.HI R199, R12, 0x4, R13 ;  /* 0x000000040cc77819 */ /* 0x000fc6000001020d */
[----:B------:R-:W-:Y:S01]  /*2780*/  IMAD.X R201, R187, 0x1, R23, P2 ;  /* 0x00000001bbc97824 */ /* 0x000fe200010e0617 */
[----:B------:R-:W-:Y:S01]  /*2790*/  ISETP.GT.AND P2, PT, R0, 0x8, P5 ;  /* 0x000000080000780c */ /* 0x000fe20002f44270 */
[----:B------:R-:W-:Y:S02]  /*27a0*/  IMAD.SHL.U32 R23, R12, 0x10, RZ ;  /* 0x000000100c177824 */ /* 0x000fe400078e00ff */
[----:B------:R-:W-:-:S03]  /*27b0*/  IMAD.WIDE.U32 R200, R17, R188, R200 ;  /* 0x000000bc11c87225 */ /* 0x000fc600078e00c8 */
[----:B------:R-:W-:Y:S02]  /*27c0*/  IADD3 R10, P3, R23, R6, RZ ;  /* 0x00000006170a7210 */ /* 0x000fe40007f7e0ff */
[----:B------:R-:W-:-:S03]  /*27d0*/  LEA R8, P4, R200, R14, 0x1 ;  /* 0x0000000ec8087211 */ /* 0x000fc600078808ff */
[----:B0-----:R-:W-:Y:S02]  /*27e0*/  IMAD.X R11, R199, 0x1, R7, P3 ;  /* 0x00000001c70b7824 */ /* 0x001fe400018e0607 */
[----:B--2---:R-:W-:-:S04]  /*27f0*/  IMAD.U32 R9, R202, 0x10000, RZ ;  /* 0x00010000ca097824 */ /* 0x004fc800078e00ff */
[----:B------:R-:W-:-:S04]  /*2800*/  FMUL R9, R9, R184 ;  /* 0x000000b809097220 */ /* 0x000fc80000400000 */
[----:B------:R-:W-:Y:S01]  /*2810*/  FFMA R9, R170, R185, R9 ;  /* 0x000000b9aa097223 */ /* 0x000fe20000000009 */
[----:B------:R-:W-:-:S04]  /*2820*/  IMAD.IADD R170, R189, 0x1, R201 ;  /* 0x00000001bdaa7824 */ /* 0x000fc800078e02c9 */
[----:B------:R-:W-:Y:S02]  /*2830*/  F2FP.BF16.F32.PACK_AB R168, RZ, R9 ;  /* 0x00000009ffa8723e */ /* 0x000fe400000010ff */
[----:B------:R-:W-:-:S03]  /*2840*/  LEA.HI.X R9, R200, R15, R170, 0x1, P4 ;  /* 0x0000000fc8097211 */ /* 0x000fc600020f0caa */
[----:B------:R0:W-:Y:S01]  /*2850*/  @P1 STG.E.U16 desc[UR36][R10.64], R168 ;  /* 0x000000a80a001986 */ /* 0x0001e2000c101524 */
[----:B------:R-:W-:Y:S05]  /*2860*/  @!P2 BRA `(.L_x_34) ;  /* 0x000000000004a947 */ /* 0x000fea0003800000 */
[----:B------:R2:W5:Y:S02]  /*2870*/  LDG.E.LTC128B.U16 R202, desc[UR36][R8.64+0x2] ;  /* 0x0000022408ca7981 */ /* 0x000564000c1e1520 */
.L_x_34:
[----:B------:R-:W-:Y:S05]  /*2880*/  BSYNC B1 ;  /* 0x0000000000017941 */ /* 0x000fea0003800000 */
.L_x_33:
[----:B-----5:R-:W-:Y:S01]  /*2890*/  IMAD.U32 R169, R202, 0x10000, RZ ;  /* 0x00010000caa97824 */ /* 0x020fe200078e00ff */
[----:B------:R-:W-:Y:S01]  /*28a0*/  ISETP.GT.AND P3, PT, R3, 0x8, PT ;  /* 0x000000080300780c */ /* 0x000fe20003f64270 */
[----:B------:R-:W-:Y:S01]  /*28b0*/  BSSY B1, `(.L_x_35) ;  /* 0x000000a000017945 */ /* 0x000fe20003800000 */
[----:B------:R-:W-:Y:S01]  /*28c0*/  LOP3.LUT R2, R2, 0xfffffffb, RZ, 0xc0, !PT ;  /* 0xfffffffb02027812 */ /* 0x000fe200078ec0ff */
[----:B0-----:R-:W-:Y:S01]  /*28d0*/  FMUL R168, R169, R184 ;  /* 0x000000b8a9a87220 */ /* 0x001fe20000400000 */
[----:B------:R-:W-:-:S03]  /*28e0*/  ISETP.GT.AND P1, PT, R0, RZ, P3 ;  /* 0x000000ff0000720c */ /* 0x000fc60001f24270 */
[----:B------:R-:W-:-:S05]  /*28f0*/  FFMA R168, R171, R185, R168 ;  /* 0x000000b9aba87223 */ /* 0x000fca00000000a8 */
[----:B------:R-:W-:Y:S02]  /*2900*/  F2FP.BF16.F32.PACK_AB R168, RZ, R168 ;  /* 0x000000a8ffa8723e */ /* 0x000fe400000010ff */
[----:B------:R-:W-:-:S03]  /*2910*/  @P3 LOP3.LUT R2, R2, 0x4, RZ, 0xfc, !PT ;  /* 0x0000000402023812 */ /* 0x000fc600078efcff */
[----:B------:R0:W-:Y:S01]  /*2920*/  @P2 STG.E.U16 desc[UR36][R10.64+0x2], R168 ;  /* 0x000002a80a002986 */ /* 0x0001e2000c101524 */
[----:B------:R-:W-:Y:S05]  /*2930*/  @!P1 BRA `(.L_x_36) ;  /* 0x0000000000049947 */ /* 0x000fea0003800000 */
[----:B------:R3:W5:Y:S02]  /*2940*/  LDG.E.LTC128B.U16 R202, desc[UR36][R4.64+0x10] ;  /* 0x0000102404ca7981 */ /* 0x000764000c1e1520 */
.L_x_36:
[----:B------:R-:W-:Y:S05]  /*2950*/  BSYNC B1 ;  /* 0x0000000000017941 */ /* 0x000fea0003800000 */
.L_x_35:
[----:B-----5:R-:W-:Y:S01]  /*2960*/  IMAD.U32 R169, R202, 0x10000, RZ ;  /* 0x00010000caa97824 */ /* 0x020fe200078e00ff */
[----:B------:R-:W-:Y:S01]  /*2970*/  ISETP.GT.AND P6, PT, R3, 0x9, PT ;  /* 0x000000090300780c */ /* 0x000fe20003fc4270 */
[----:B------:R-:W-:Y:S01]  /*2980*/  BSSY B1, `(.L_x_37) ;  /* 0x000000a000017945 */ /* 0x000fe20003800000 */
[----:B------:R-:W-:Y:S01]  /*2990*/  LOP3.LUT R2, R2, 0xfffffffe, RZ, 0xc0, !PT ;  /* 0xfffffffe02027812 */ /* 0x000fe200078ec0ff */
[----:B------:R-:W-:Y:S01]  /*29a0*/  FMUL R169, R169, R184 ;  /* 0x000000b8a9a97220 */ /* 0x000fe20000400000 */
[----:B------:R-:W-:-:S03]  /*29b0*/  ISETP.GT.AND P2, PT, R0, RZ, P6 ;  /* 0x000000ff0000720c */ /* 0x000fc60003744270 */
[----:B------:R-:W-:-:S05]  /*29c0*/  FFMA R169, R172, R185, R169 ;  /* 0x000000b9aca97223 */ /* 0x000fca00000000a9 */
[----:B------:R-:W-:Y:S02]  /*29d0*/  F2FP.BF16.F32.PACK_AB R169, RZ, R169 ;  /* 0x000000a9ffa9723e */ /* 0x000fe400000010ff */
[----:B------:R-:W-:-:S03]  /*29e0*/  @P6 LOP3.LUT R2, R2, 0x1, RZ, 0xfc, !PT ;  /* 0x0000000102026812 */ /* 0x000fc600078efcff */
[----:B------:R4:W-:Y:S01]  /*29f0*/  @P1 STG.E.U16 desc[UR36][R6.64+0x10], R169 ;  /* 0x000010a906001986 */ /* 0x0009e2000c101524 */
[----:B------:R-:W-:Y:S05]  /*2a00*/  @!P2 BRA `(.L_x_38) ;  /* 0x000000000004a947 */ /* 0x000fea0003800000 */
[----:B------:R0:W5:Y:S02]  /*2a10*/  LDG.E.LTC128B.U16 R202, desc[UR36][R4.64+0x12] ;  /* 0x0000122404ca7981 */ /* 0x000164000c1e1520 */
.L_x_38:
[----:B------:R-:W-:Y:S05]  /*2a20*/  BSYNC B1 ;  /* 0x0000000000017941 */ /* 0x000fea0003800000 */
.L_x_37:
[----:B----45:R-:W-:Y:S01]  /*2a30*/  IMAD.U32 R169, R202, 0x10000, RZ ;  /* 0x00010000caa97824 */ /* 0x030fe200078e00ff */
[----:B------:R-:W-:Y:S01]  /*2a40*/  ISETP.GT.AND P1, PT, R0, 0x8, P3 ;  /* 0x000000080000780c */ /* 0x000fe20001f24270 */
[----:B------:R-:W-:Y:S02]  /*2a50*/  BSSY B1, `(.L_x_39) ;  /* 0x0000007000017945 */ /* 0x000fe40003800000 */
[----:B0-----:R-:W-:-:S04]  /*2a60*/  FMUL R168, R169, R184 ;  /* 0x000000b8a9a87220 */ /* 0x001fc80000400000 */
[----:B------:R-:W-:-:S05]  /*2a70*/  FFMA R168, R173, R185, R168 ;  /* 0x000000b9ada87223 */ /* 0x000fca00000000a8 */
[----:B------:R-:W-:-:S05]  /*2a80*/  F2FP.BF16.F32.PACK_AB R168, RZ, R168 ;  /* 0x000000a8ffa8723e */ /* 0x000fca00000010ff */
[----:B------:R0:W-:Y:S01]  /*2a90*/  @P2 STG.E.U16 desc[UR36][R6.64+0x12], R168 ;  /* 0x000012a806002986 */ /* 0x0001e2000c101524 */
[----:B------:R-:W-:Y:S05]  /*2aa0*/  @!P1 BRA `(.L_x_40) ;  /* 0x0000000000049947 */ /* 0x000fea0003800000 */
[----:B------:R4:W5:Y:S02]  /*2ab0*/  LDG.E.LTC128B.U16 R202, desc[UR36][R8.64+0x10] ;  /* 0x0000102408ca7981 */ /* 0x000964000c1e1520 */
.L_x_40:
[----:B------:R-:W-:Y:S05]  /*2ac0*/  BSYNC B1 ;  /* 0x0000000000017941 */ /* 0x000fea0003800000 */
.L_x_39:
[----:B-----5:R-:W-:Y:S01]  /*2ad0*/  IMAD.U32 R169, R202, 0x10000, RZ ;  /* 0x00010000caa97824 */ /* 0x020fe200078e00ff */
[----:B------:R-:W-:Y:S01]  /*2ae0*/  ISETP.GT.AND P2, PT, R0, 0x8, P6 ;  /* 0x000000080000780c */ /* 0x000fe20003744270 */
[----:B------:R-:W-:Y:S02]  /*2af0*/  BSSY B1, `(.L_x_41) ;  /* 0x0000008000017945 */ /* 0x000fe40003800000 */
[----:B------:R-:W-:-:S04]  /*2b00*/  FMUL R169, R169, R184 ;  /* 0x000000b8a9a97220 */ /* 0x000fc80000400000 */
[----:B------:R-:W-:Y:S01]  /*2b10*/  FFMA R169, R174, R185, R169 ;  /* 0x000000b9aea97223 */ /* 0x000fe200000000a9 */
[----:B------:R-:W-:-:S04]  /*2b20*/  PRMT R174, R202, 0x7610, R174 ;  /* 0x00007610caae7816 */ /* 0x000fc800000000ae */
[----:B------:R-:W-:-:S05]  /*2b30*/  F2FP.BF16.F32.PACK_AB R169, RZ, R169 ;  /* 0x000000a9ffa9723e */ /* 0x000fca00000010ff */
[----:B------:R0:W-:Y:S01]  /*2b40*/  @P1 STG.E.U16 desc[UR36][R10.64+0x10], R169 ;  /* 0x000010a90a001986 */ /* 0x0001e2000c101524 */
[----:B------:R-:W-:Y:S05]  /*2b50*/  @!P2 BRA `(.L_x_42) ;  /* 0x000000000004a947 */ /* 0x000fea0003800000 */
[----:B------:R0:W5:Y:S02]  /*2b60*/  LDG.E.LTC128B.U16 R174, desc[UR36][R8.64+0x12] ;  /* 0x0000122408ae7981 */ /* 0x000164000c1e1520 */
.L_x_42:
[----:B------:R-:W-:Y:S05]  /*2b70*/  BSYNC B1 ;  /* 0x0000000000017941 */ /* 0x000fea0003800000 */
.L_x_41:
[----:B0----5:R-:W-:Y:S01]  /*2b80*/  IMAD.U32 R169, R174, 0x10000, RZ ;  /* 0x00010000aea97824 */ /* 0x021fe200078e00ff */
[----:B------:R-:W-:Y:S01]  /*2b90*/  IADD3 R201, P1, R196, 0x80, RZ ;  /* 0x00000080c4c97810 */ /* 0x000fe20007f3e0ff */
[----:B------:R-:W-:Y:S01]  /*2ba0*/  BSSY B1, `(.L_x_43) ;  /* 0x000000a000017945 */ /* 0x000fe20003800000 */
[----:B------:R-:W-:Y:S01]  /*2bb0*/  ISETP.GT.AND P4, PT, R3, 0x10, PT ;  /* 0x000000100300780c */ /* 0x000fe20003f84270 */
[----:B------:R-:W-:Y:S02]  /*2bc0*/  FMUL R168, R169, R184 ;  /* 0x000000b8a9a87220 */ /* 0x000fe40000400000 */
[----:B------:R-:W-:Y:S01]  /*2bd0*/  IMAD.X R197, RZ, RZ, R197, P1 ;  /* 0x000000ffffc57224 */ /* 0x000fe200008e06c5 */
[----:B------:R-:W-:Y:S01]  /*2be0*/  ISETP.GT.AND P1, PT, R0, RZ, P4 ;  /* 0x000000ff0000720c */ /* 0x000fe20002724270 */
[----:B------:R-:W-:-:S05]  /*2bf0*/  FFMA R168, R175, R185, R168 ;  /* 0x000000b9afa87223 */ /* 0x000fca00000000a8 */
[----:B------:R-:W-:-:S05]  /*2c00*/  F2FP.BF16.F32.PACK_AB R168, RZ, R168 ;  /* 0x000000a8ffa8723e */ /* 0x000fca00000010ff */
[----:B------:R0:W-:Y:S02]  /*2c10*/  @P2 STG.E.U16 desc[UR36][R10.64+0x12], R168 ;  /* 0x000012a80a002986 */ /* 0x0001e4000c101524 */
[----:B------:R-:W-:Y:S05]  /*2c20*/  @!P1 BRA `(.L_x_44) ;  /* 0x0000000000049947 */ /* 0x000fea0003800000 */
[----:B------:R0:W5:Y:S02]  /*2c30*/  LDG.E.LTC128B.U16 R174, desc[UR36][R4.64+0x20] ;  /* 0x0000202404ae7981 */ /* 0x000164000c1e1520 */
.L_x_44:
[----:B------:R-:W-:Y:S05]  /*2c40*/  BSYNC B1 ;  /* 0x0000000000017941 */ /* 0x000fea0003800000 */
.L_x_43:
[----:B-----5:R-:W-:Y:S01]  /*2c50*/  IMAD.U32 R169, R174, 0x10000, RZ ;  /* 0x00010000aea97824 */ /* 0x020fe200078e00ff */
[----:B------:R-:W-:Y:S01]  /*2c60*/  ISETP.GT.AND P3, PT, R3, 0x11, PT ;  /* 0x000000110300780c */ /* 0x000fe20003f64270 */
[----:B------:R-:W-:Y:S01]  /*2c70*/  IMAD R170, R197, R20, RZ ;  /* 0x00000014c5aa7224 */ /* 0x000fe200078e02ff */
[----:B------:R-:W-:Y:S01]  /*2c80*/  BSSY B1, `(.L_x_45) ;  /* 0x0000020000017945 */ /* 0x000fe20003800000 */
[----:B------:R-:W-:Y:S01]  /*2c90*/  FMUL R171, R169, R184 ;  /* 0x000000b8a9ab7220 */ /* 0x000fe20000400000 */
[----:B0-----:R-:W-:-:S04]  /*2ca0*/  IMAD.WIDE.U32 R168, R201, R20, R186 ;  /* 0x00000014c9a87225 */ /* 0x001fc800078e00ba */
[----:B------:R-:W-:Y:S01]  /*2cb0*/  FFMA R171, R176, R185, R171 ;  /* 0x000000b9b0ab7223 */ /* 0x000fe200000000ab */
[C---:B------:R-:W-:Y:S02]  /*2cc0*/  IMAD R175, R201.reuse, R21, R170 ;  /* 0x00000015c9af7224 */ /* 0x040fe400078e02aa */
[-C--:B------:R-:W-:Y:S02]  /*2cd0*/  IMAD.WIDE.U32 R194, R201, R20.reuse, R194 ;  /* 0x00000014c9c27225 */ /* 0x080fe400078e00c2 */
[----:B------:R-:W-:Y:S02]  /*2ce0*/  F2FP.BF16.F32.PACK_AB R21, RZ, R171 ;  /* 0x000000abff15723e */ /* 0x000fe400000010ff */
[----:B------:R-:W-:Y:S02]  /*2cf0*/  IMAD.IADD R169, R175, 0x1, R169 ;  /* 0x00000001afa97824 */ /* 0x000fe400078e02a9 */
[----:B------:R-:W-:Y:S01]  /*2d00*/  PRMT R176, R21, 0x7610, R176 ;  /* 0x0000761015b07816 */ /* 0x000fe200000000b0 */
[----:B------:R-:W-:-:S04]  /*2d10*/  IMAD.WIDE.U32 R170, R201, R20, R190 ;  /* 0x00000014c9aa7225 */ /* 0x000fc800078e00be */
[----:B------:R-:W-:Y:S01]  /*2d20*/  IMAD.WIDE.U32 R172, R17, R188, R168 ;  /* 0x000000bc11ac7225 */ /* 0x000fe200078e00a8 */
[----:B------:R0:W-:Y:S01]  /*2d30*/  @P1 STG.E.U16 desc[UR36][R6.64+0x20], R176 ;  /* 0x000020b006001986 */ /* 0x0001e2000c101524 */
[----:B------:R-:W-:Y:S02]  /*2d40*/  LEA R168, P1, R170, R14, 0x1 ;  /* 0x0000000eaaa87211 */ /* 0x000fe400078208ff */
[----:B------:R-:W-:Y:S02]  /*2d50*/  IMAD.IADD R21, R171, 0x1, R175 ;  /* 0x00000001ab157824 */ /* 0x000fe400078e02af */
[----:B------:R-:W-:-:S03]  /*2d60*/  IMAD.IADD R175, R175, 0x1, R195 ;  /* 0x00000001afaf7824 */ /* 0x000fc600078e02c3 */
[----:B------:R-:W-:Y:S01]  /*2d70*/  LEA.HI.X R169, R170, R15, R21, 0x1, P1 ;  /* 0x0000000faaa97211 */ /* 0x000fe200008f0c15 */
[----:B------:R-:W-:Y:S01]  /*2d80*/  IMAD.IADD R21, R189, 0x1, R173 ;  /* 0x00000001bd157824 */ /* 0x000fe200078e02ad */
[----:B------:R-:W-:-:S04]  /*2d90*/  LEA R20, P1, R172, R14, 0x1 ;  /* 0x0000000eac147211 */ /* 0x000fc800078208ff */
[----:B------:R-:W-:Y:S02]  /*2da0*/  LEA.HI.X R21, R172, R15, R21, 0x1, P1 ;  /* 0x0000000fac157211 */ /* 0x000fe400008f0c15 */
[----:B------:R-:W-:-:S05]  /*2db0*/  IADD3 R192, P1, R192, R194, RZ ;  /* 0x000000c2c0c07210 */ /* 0x000fca0007f3e0ff */
[----:B------:R-:W-:Y:S01]  /*2dc0*/  IMAD.X R190, R175, 0x1, R191, P1 ;  /* 0x00000001afbe7824 */ /* 0x000fe200008e06bf */
[----:B------:R-:W-:-:S05]  /*2dd0*/  IADD3 R172, P1, R186, R194, RZ ;  /* 0x000000c2baac7210 */ /* 0x000fca0007f3e0ff */
[----:B------:R-:W-:Y:S01]  /*2de0*/  IMAD.X R173, R187, 0x1, R175, P1 ;  /* 0x00000001bbad7824 */ /* 0x000fe200008e06af */
[----:B------:R-:W-:Y:S01]  /*2df0*/  LEA R170, P1, R192, R14, 0x1 ;  /* 0x0000000ec0aa7211 */ /* 0x000fe200078208ff */
[----:B------:R-:W-:-:S03]  /*2e00*/  IMAD.WIDE.U32 R172, R17, R188, R172 ;  /* 0x000000bc11ac7225 */ /* 0x000fc600078e00ac */
[----:B------:R-:W-:Y:S01]  /*2e10*/  LEA.HI.X R171, R192, R15, R190, 0x1, P1 ;  /* 0x0000000fc0ab7211 */ /* 0x000fe200008f0cbe */
[----:B------:R-:W-:Y:S01]  /*2e20*/  IMAD.IADD R189, R189, 0x1, R173 ;  /* 0x00000001bdbd7824 */ /* 0x000fe200078e02ad */
[----:B------:R-:W-:-:S04]  /*2e30*/  LEA R14, P1, R172, R14, 0x1 ;  /* 0x0000000eac0e7211 */ /* 0x000fc800078208ff */
[----:B------:R-:W-:Y:S02]  /*2e40*/  LEA.HI.X R15, R172, R15, R189, 0x1, P1 ;  /* 0x0000000fac0f7211 */ /* 0x000fe400008f0cbd */
[----:B------:R-:W-:-:S13]  /*2e50*/  ISETP.GT.AND P1, PT, R0, RZ, P3 ;  /* 0x000000ff0000720c */ /* 0x000fda0001f24270 */
[----:B0-----:R-:W-:Y:S05]  /*2e60*/  @!P1 BRA `(.L_x_46) ;  /* 0x0000000000049947 */ /* 0x001fea0003800000 */
[----:B------:R0:W5:Y:S02]  /*2e70*/  LDG.E.LTC128B.U16 R174, desc[UR36][R4.64+0x22] ;  /* 0x0000222404ae7981 */ /* 0x000164000c1e1520 */
.L_x_46:
[----:B------:R-:W-:Y:S05]  /*2e80*/  BSYNC B1 ;  /* 0x0000000000017941 */ /* 0x000fea0003800000 */
.L_x_45:
[----:B-----5:R-:W-:Y:S01]  /*2e90*/  IMAD.U32 R17, R174, 0x10000, RZ ;  /* 0x00010000ae117824 */ /* 0x020fe200078e00ff */
[----:B------:R-:W-:Y:S03]  /*2ea0*/  BSSY B1, `(.L_x_47) ;  /* 0x0000008000017945 */ /* 0x000fe60003800000 */
[----:B------:R-:W-:-:S04]  /*2eb0*/  FMUL R172, R17, R184 ;  /* 0x000000b811ac7220 */ /* 0x000fc80000400000 */
[----:B------:R-:W-:-:S05]  /*2ec0*/  FFMA R172, R177, R185, R172 ;  /* 0x000000b9b1ac7223 */ /* 0x000fca00000000ac */
[----:B------:R-:W-:-:S05]  /*2ed0*/  F2FP.BF16.F32.PACK_AB R172, RZ, R172 ;  /* 0x000000acffac723e */ /* 0x000fca00000010ff */
[----:B------:R0:W-:Y:S01]  /*2ee0*/  @P1 STG.E.U16 desc[UR36][R6.64+0x22], R172 ;  /* 0x000022ac06001986 */ /* 0x0001e2000c101524 */
[----:B------:R-:W-:-:S13]  /*2ef0*/  ISETP.GT.AND P1, PT, R0, 0x8, P4 ;  /* 0x000000080000780c */ /* 0x000fda0002724270 */
[----:B0-----:R-:W-:Y:S05]  /*2f00*/  @!P1 BRA `(.L_x_48) ;  /* 0x0000000000049947 */ /* 0x001fea0003800000 */
[----:B------:R0:W5:Y:S02]  /*2f10*/  LDG.E.LTC128B.U16 R174, desc[UR36][R8.64+0x20] ;  /* 0x0000202408ae7981 */ /* 0x000164000c1e1520 */
.L_x_48:
[----:B------:R-:W-:Y:S05]  /*2f20*/  BSYNC B1 ;  /* 0x0000000000017941 */ /* 0x000fea0003800000 */
.L_x_47:
        /* <DEDUP_REMOVED lines=9> */
.L_x_50:
[----:B------:R-:W-:Y:S05]  /*2fc0*/  BSYNC B1 ;  /* 0x0000000000017941 */ /* 0x000fea0003800000 */
.L_x_49:
[----:B-----5:R-:W-:Y:S01]  /*2fd0*/  IMAD.U32 R17, R174, 0x10000, RZ ;  /* 0x00010000ae117824 */ /* 0x020fe200078e00ff */
[----:B------:R-:W-:Y:S01]  /*2fe0*/  ISETP.GT.AND P2, PT, R3, 0x18, PT ;  /* 0x000000180300780c */ /* 0x000fe20003f44270 */
[----:B------:R-:W-:Y:S02]  /*2ff0*/  BSSY B1, `(.L_x_51) ;  /* 0x0000008000017945 */ /* 0x000fe40003800000 */
[----:B------:R-:W-:-:S04]  /*3000*/  FMUL R172, R17, R184 ;  /* 0x000000b811ac7220 */ /* 0x000fc80000400000 */
[----:B------:R-:W-:-:S05]  /*3010*/  FFMA R172, R179, R185, R172 ;  /* 0x000000b9b3ac7223 */ /* 0x000fca00000000ac */
[----:B------:R-:W-:-:S05]  /*3020*/  F2FP.BF16.F32.PACK_AB R172, RZ, R172 ;  /* 0x000000acffac723e */ /* 0x000fca00000010ff */
[----:B------:R0:W-:Y:S01]  /*3030*/  @P1 STG.E.U16 desc[UR36][R10.64+0x22], R172 ;  /* 0x000022ac0a001986 */ /* 0x0001e2000c101524 */
[----:B------:R-:W-:-:S13]  /*3040*/  ISETP.GT.AND P1, PT, R0, RZ, P2 ;  /* 0x000000ff0000720c */ /* 0x000fda0001724270 */
[----:B0-----:R-:W-:Y:S05]  /*3050*/  @!P1 BRA `(.L_x_52) ;  /* 0x0000000000049947 */ /* 0x001fea0003800000 */
[----:B------:R0:W5:Y:S02]  /*3060*/  LDG.E.LTC128B.U16 R174, desc[UR36][R4.64+0x30] ;  /* 0x0000302404ae7981 */ /* 0x000164000c1e1520 */
.L_x_52:
[----:B------:R-:W-:Y:S05]  /*3070*/  BSYNC B1 ;  /* 0x0000000000017941 */ /* 0x000fea0003800000 */
.L_x_51:
[----:B-----5:R-:W-:Y:S01]  /*3080*/  IMAD.U32 R17, R174, 0x10000, RZ ;  /* 0x00010000ae117824 */ /* 0x020fe200078e00ff */
[----:B------:R-:W-:Y:S03]  /*3090*/  BSSY B1, `(.L_x_53) ;  /* 0x0000009000017945 */ /* 0x000fe60003800000 */
[----:B------:R-:W-:-:S04]  /*30a0*/  FMUL R17, R17, R184 ;  /* 0x000000b811117220 */ /* 0x000fc80000400000 */
[----:B------:R-:W-:-:S05]  /*30b0*/  FFMA R17, R180, R185, R17 ;  /* 0x000000b9b4117223 */ /* 0x000fca0000000011 */
[----:B------:R-:W-:-:S05]  /*30c0*/  F2FP.BF16.F32.PACK_AB R17, RZ, R17 ;  /* 0x00000011ff11723e */ /* 0x000fca00000010ff */
[----:B------:R0:W-:Y:S01]  /*30d0*/  @P1 STG.E.U16 desc[UR36][R6.64+0x30], R17 ;  /* 0x0000301106001986 */ /* 0x0001e2000c101524 */
[----:B------:R-:W-:-:S04]  /*30e0*/  ISETP.GT.AND P1, PT, R3, 0x19, PT ;  /* 0x000000190300780c */ /* 0x000fc80003f24270 */
[----:B------:R-:W-:-:S13]  /*30f0*/  ISETP.GT.AND P5, PT, R0, RZ, P1 ;  /* 0x000000ff0000720c */ /* 0x000fda0000fa4270 */
[----:B0-----:R-:W-:Y:S05]  /*3100*/  @!P5 BRA `(.L_x_54) ;  /* 0x000000000004d947 */ /* 0x001fea0003800000 */
[----:B------:R0:W5:Y:S02]  /*3110*/  LDG.E.LTC128B.U16 R174, desc[UR36][R4.64+0x32] ;  /* 0x0000322404ae7981 */ /* 0x000164000c1e1520 */
.L_x_54:
[----:B------:R-:W-:Y:S05]  /*3120*/  BSYNC B1 ;  /* 0x0000000000017941 */ /* 0x000fea0003800000 */
.L_x_53:
        /* <DEDUP_REMOVED lines=9> */
.L_x_56:
[----:B------:R-:W-:Y:S05]  /*31c0*/  BSYNC B1 ;  /* 0x0000000000017941 */ /* 0x000fea0003800000 */
.L_x_55:
        /* <DEDUP_REMOVED lines=9> */
.L_x_58:
[----:B------:R-:W-:Y:S05]  /*3260*/  BSYNC B1 ;  /* 0x0000000000017941 */ /* 0x000fea0003800000 */
.L_x_57:
[----:B-----5:R-:W-:Y:S01]  /*3270*/  IMAD.U32 R17, R174, 0x10000, RZ ;  /* 0x00010000ae117824 */ /* 0x020fe200078e00ff */
[----:B------:R-:W-:-:S03]  /*3280*/  SHF.L.U64.HI R173, R12, 0x8, R13 ;  /* 0x000000080cad7819 */ /* 0x000fc6000001020d */
[----:B------:R-:W-:Y:S01]  /*3290*/  FMUL R172, R17, R184 ;  /* 0x000000b811ac7220 */ /* 0x000fe20000400000 */
[----:B------:R-:W-:-:S03]  /*32a0*/  IMAD.SHL.U32 R17, R12, 0x100, RZ ;  /* 0x000001000c117824 */ /* 0x000fc600078e00ff */
[----:B------:R-:W-:-:S05]  /*32b0*/  FFMA R172, R183, R185, R172 ;  /* 0x000000b9b7ac7223 */ /* 0x000fca00000000ac */
[----:B------:R-:W-:-:S05]  /*32c0*/  F2FP.BF16.F32.PACK_AB R172, RZ, R172 ;  /* 0x000000acffac723e */ /* 0x000fca00000010ff */
[----:B------:R0:W-:Y:S01]  /*32d0*/  @P5 STG.E.U16 desc[UR36][R10.64+0x32], R172 ;  /* 0x000032ac0a005986 */ /* 0x0001e2000c101524 */
[----:B------:R-:W-:-:S05]  /*32e0*/  IADD3 R12, P5, R17, R6, RZ ;  /* 0x00000006110c7210 */ /* 0x000fca0007fbe0ff */
[----:B------:R-:W-:Y:S01]  /*32f0*/  IMAD.X R13, R173, 0x1, R7, P5 ;  /* 0x00000001ad0d7824 */ /* 0x000fe200028e0607 */
[----:B------:R-:W-:-:S13]  /*3300*/  ISETP.GT.AND P5, PT, R0, 0x80, P0 ;  /* 0x000000800000780c */ /* 0x000fda00007a4270 */
[----:B------:R-:W2:Y:S01]  /*3310*/  @P5 LDG.E.LTC128B.U16 R174, desc[UR36][R168.64] ;  /* 0x00000024a8ae5981 */ /* 0x000ea2000c1e1520 */
[----:B------:R-:W-:Y:S01]  /*3320*/  BSSY B1, `(.L_x_59) ;  /* 0x000000a000017945 */ /* 0x000fe20003800000 */
[----:B--2---:R-:W-:-:S04]  /*3330*/  IMAD.U32 R175, R174, 0x10000, RZ ;  /* 0x00010000aeaf7824 */ /* 0x004fc800078e00ff */
[----:B------:R-:W-:-:S04]  /*3340*/  FMUL R175, R175, R184 ;  /* 0x000000b8afaf7220 */ /* 0x000fc80000400000 */
[----:B------:R-:W-:-:S05]  /*3350*/  FFMA R175, R152, R185, R175 ;  /* 0x000000b998af7223 */ /* 0x000fca00000000af */
[----:B------:R-:W-:-:S05]  /*3360*/  F2FP.BF16.F32.PACK_AB R175, RZ, R175 ;  /* 0x000000afffaf723e */ /* 0x000fca00000010ff */
[----:B------:R0:W-:Y:S01]  /*3370*/  @P5 STG.E.U16 desc[UR36][R12.64], R175 ;  /* 0x000000af0c005986 */ /* 0x0001e2000c101524 */
[----:B------:R-:W-:-:S04]  /*3380*/  LOP3.LUT P5, RZ, R2, 0x2, RZ, 0xc0, !PT ;  /* 0x0000000202ff7812 */ /* 0x000fc800078ac0ff */
[----:B------:R-:W-:-:S13]  /*3390*/  ISETP.GT.AND P5, PT, R0, 0x80, P5 ;  /* 0x000000800000780c */ /* 0x000fda0002fa4270 */
[----:B0-----:R-:W-:Y:S05]  /*33a0*/  @!P5 BRA `(.L_x_60) ;  /* 0x000000000004d947 */ /* 0x001fea0003800000 */
[----:B------:R0:W5:Y:S02]  /*33b0*/  LDG.E.LTC128B.U16 R174, desc[UR36][R20.64+0x2] ;  /* 0x0000022414ae7981 */ /* 0x000164000c1e1520 */
.L_x_60:
[----:B------:R-:W-:Y:S05]  /*33c0*/  BSYNC B1 ;  /* 0x0000000000017941 */ /* 0x000fea0003800000 */
.L_x_59:
[----:B-----5:R-:W-:Y:S01]  /*33d0*/  IMAD.U32 R169, R174, 0x10000, RZ ;  /* 0x00010000aea97824 */ /* 0x020fe200078e00ff */
[----:B------:R-:W-:Y:S01]  /*33e0*/  ISETP.GT.AND P0, PT, R0, 0x88, P0 ;  /* 0x000000880000780c */ /* 0x000fe20000704270 */
[----:B------:R-:W-:Y:S02]  /*33f0*/  BSSY B1, `(.L_x_61) ;  /* 0x000000a000017945 */ /* 0x000fe40003800000 */
[----:B------:R-:W-:-:S04]  /*3400*/  FMUL R152, R169, R184 ;  /* 0x000000b8a9987220 */ /* 0x000fc80000400000 */
[----:B------:R-:W-:-:S05]  /*3410*/  FFMA R152, R153, R185, R152 ;  /* 0x000000b999987223 */ /* 0x000fca0000000098 */
[----:B------:R-:W-:-:S04]  /*3420*/  F2FP.BF16.F32.PACK_AB R152, RZ, R152 ;  /* 0x00000098ff98723e */ /* 0x000fc800000010ff */
[----:B------:R-:W-:-:S05]  /*3430*/  PRMT R153, R152, 0x7610, R153 ;  /* 0x0000761098997816 */ /* 0x000fca0000000099 */
[----:B------:R2:W-:Y:S01]  /*3440*/  @P5 STG.E.U16 desc[UR36][R12.64+0x2], R153 ;  /* 0x000002990c005986 */ /* 0x0005e2000c101524 */
[----:B------:R-:W-:-:S05]  /*3450*/  IADD3 R152, P5, R12, R23, RZ ;  /* 0x000000170c987210 */ /* 0x000fca0007fbe0ff */
[----:B--2---:R-:W-:Y:S01]  /*3460*/  IMAD.X R153, R13, 0x1, R199, P5 ;  /* 0x000000010d997824 */ /* 0x004fe200028e06c7 */
[----:B------:R-:W-:Y:S07]  /*3470*/  @!P0 BRA `(.L_x_62) ;  /* 0x0000000000048947 */ /* 0x000fee0003800000 */
[----:B------:R2:W5:Y:S02]  /*3480*/  LDG.E.LTC128B.U16 R174, desc[UR36][R170.64] ;  /* 0x00000024aaae7981 */ /* 0x000564000c1e1520 */
.L_x_62:
[----:B------:R-:W-:Y:S05]  /*3490*/  BSYNC B1 ;  /* 0x0000000000017941 */ /* 0x000fea0003800000 */
.L_x_61:
[----:B-----5:R-:W-:Y:S01]  /*34a0*/  IMAD.U32 R169, R174, 0x10000, RZ ;  /* 0x00010000aea97824 */ /* 0x020fe200078e00ff */
[----:B------:R-:W-:Y:S01]  /*34b0*/  LOP3.LUT P5, RZ, R2, 0x2, RZ, 0xc0, !PT ;  /* 0x0000000202ff7812 */ /* 0x000fe200078ac0ff */
[----:B------:R-:W-:Y:S02]  /*34c0*/  BSSY B1, `(.L_x_63) ;  /* 0x0000008000017945 */ /* 0x000fe40003800000 */
[----:B------:R-:W-:-:S04]  /*34d0*/  FMUL R169, R169, R184 ;  /* 0x000000b8a9a97220 */ /* 0x000fc80000400000 */
[----:B------:R-:W-:-:S05]  /*34e0*/  FFMA R169, R154, R185, R169 ;  /* 0x000000b99aa97223 */ /* 0x000fca00000000a9 */
[----:B------:R-:W-:-:S05]  /*34f0*/  F2FP.BF16.F32.PACK_AB R169, RZ, R169 ;  /* 0x000000a9ffa9723e */ /* 0x000fca00000010ff */
[----:B------:R0:W-:Y:S01]  /*3500*/  @P0 STG.E.U16 desc[UR36][R152.64], R169 ;  /* 0x000000a998000986 */ /* 0x0001e2000c101524 */
[----:B------:R-:W-:-:S13]  /*3510*/  ISETP.GT.AND P0, PT, R0, 0x88, P5 ;  /* 0x000000880000780c */ /* 0x000fda0002f04270 */
[----:B0-----:R-:W-:Y:S05]  /*3520*/  @!P0 BRA `(.L_x_64) ;  /* 0x0000000000048947 */ /* 0x001fea0003800000 */
[----:B------:R0:W5:Y:S02]  /*3530*/  LDG.E.LTC128B.U16 R174, desc[UR36][R14.64+0x2] ;  /* 0x000002240eae7981 */ /* 0x000164000c1e1520 */
.L_x_64:
[----:B------:R-:W-:Y:S05]  /*3540*/  BSYNC B1 ;  /* 0x0000000000017941 */ /* 0x000fea0003800000 */
.L_x_63:
        /* <DEDUP_REMOVED lines=10> */
.L_x_66:
[----:B------:R-:W-:Y:S05]  /*35f0*/  BSYNC B1 ;  /* 0x0000000000017941 */ /* 0x000fea0003800000 */
.L_x_65:
        /* <DEDUP_REMOVED lines=9> */
.L_x_68:
[----:B------:R-:W-:Y:S05]  /*3690*/  BSYNC B1 ;  /* 0x0000000000017941 */ /* 0x000fea0003800000 */
.L_x_67:
        /* <DEDUP_REMOVED lines=9> */
.L_x_70:
[----:B------:R-:W-:Y:S05]  /*3730*/  BSYNC B1 ;  /* 0x0000000000017941 */ /* 0x000fea0003800000 */
.L_x_69:
[----:B-----5:R-:W-:Y:S01]  /*3740*/  IMAD.U32 R155, R174, 0x10000, RZ ;  /* 0x00010000ae9b7824 */ /* 0x020fe200078e00ff */
[----:B------:R-:W-:Y:S01]  /*3750*/  ISETP.GT.AND P5, PT, R0, 0x88, P6 ;  /* 0x000000880000780c */ /* 0x000fe200037a4270 */
[----:B------:R-:W-:Y:S02]  /*3760*/  BSSY B1, `(.L_x_71) ;  /* 0x0000007000017945 */ /* 0x000fe40003800000 */
[----:B------:R-:W-:-:S04]  /*3770*/  FMUL R155, R155, R184 ;  /* 0x000000b89b9b7220 */ /* 0x000fc80000400000 */
[----:B------:R-:W-:-:S05]  /*3780*/  FFMA R155, R158, R185, R155 ;  /* 0x000000b99e9b7223 */ /* 0x000fca000000009b */
[----:B------:R-:W-:-:S05]  /*3790*/  F2FP.BF16.F32.PACK_AB R155, RZ, R155 ;  /* 0x0000009bff9b723e */ /* 0x000fca00000010ff */
[----:B------:R0:W-:Y:S01]  /*37a0*/  @P0 STG.E.U16 desc[UR36][R152.64+0x10], R155 ;  /* 0x0000109b98000986 */ /* 0x0001e2000c101524 */
[----:B------:R-:W-:Y:S05]  /*37b0*/  @!P5 BRA `(.L_x_72) ;  /* 0x000000000004d947 */ /* 0x000fea0003800000 */
[----:B------:R0:W5:Y:S02]  /*37c0*/  LDG.E.LTC128B.U16 R174, desc[UR36][R14.64+0x12] ;  /* 0x000012240eae7981 */ /* 0x000164000c1e1520 */
.L_x_72:
[----:B------:R-:W-:Y:S05]  /*37d0*/  BSYNC B1 ;  /* 0x0000000000017941 */ /* 0x000fea0003800000 */
.L_x_71:
[----:B0----5:R-:W-:Y:S01]  /*37e0*/  IMAD.U32 R155, R174, 0x10000, RZ ;  /* 0x00010000ae9b7824 */ /* 0x021fe200078e00ff */
        /* <DEDUP_REMOVED lines=8> */
.L_x_74:
[----:B------:R-:W-:Y:S05]  /*3870*/  BSYNC B1 ;  /* 0x0000000000017941 */ /* 0x000fea0003800000 */
.L_x_73:
        /* <DEDUP_REMOVED lines=9> */
.L_x_76:
[----:B------:R-:W-:Y:S05]  /*3910*/  BSYNC B1 ;  /* 0x0000000000017941 */ /* 0x000fea0003800000 */
.L_x_75:
        /* <DEDUP_REMOVED lines=9> */
.L_x_78:
[----:B------:R-:W-:Y:S05]  /*39b0*/  BSYNC B1 ;  /* 0x0000000000017941 */ /* 0x000fea0003800000 */
.L_x_77:
        /* <DEDUP_REMOVED lines=9> */
.L_x_80:
[----:B------:R-:W-:Y:S05]  /*3a50*/  BSYNC B1 ;  /* 0x0000000000017941 */ /* 0x000fea0003800000 */
.L_x_79:
        /* <DEDUP_REMOVED lines=9> */
.L_x_82:
[----:B------:R-:W-:Y:S05]  /*3af0*/  BSYNC B1 ;  /* 0x0000000000017941 */ /* 0x000fea0003800000 */
.L_x_81:
        /* <DEDUP_REMOVED lines=9> */
.L_x_84:
[----:B------:R-:W-:Y:S05]  /*3b90*/  BSYNC B1 ;  /* 0x0000000000017941 */ /* 0x000fea0003800000 */
.L_x_83:
        /* <DEDUP_REMOVED lines=9> */
.L_x_86:
[----:B------:R-:W-:Y:S05]  /*3c30*/  BSYNC B1 ;  /* 0x0000000000017941 */ /* 0x000fea0003800000 */
.L_x_85:
        /* <DEDUP_REMOVED lines=9> */
.L_x_88:
[----:B------:R-:W-:Y:S05]  /*3cd0*/  BSYNC B1 ;  /* 0x0000000000017941 */ /* 0x000fea0003800000 */
.L_x_87:
[----:B0----5:R-:W-:Y:S01]  /*3ce0*/  IMAD.U32 R155, R174, 0x10000, RZ ;  /* 0x00010000ae9b7824 */ /* 0x021fe200078e00ff */
        /* <DEDUP_REMOVED lines=11> */
.L_x_90:
[----:B------:R-:W-:Y:S05]  /*3da0*/  BSYNC B1 ;  /* 0x0000000000017941 */ /* 0x000fea0003800000 */
.L_x_89:
        /* <DEDUP_REMOVED lines=12> */
.L_x_92:
[----:B------:R-:W-:Y:S05]  /*3e70*/  BSYNC B1 ;  /* 0x0000000000017941 */ /* 0x000fea0003800000 */
.L_x_91:
        /* <DEDUP_REMOVED lines=9> */
.L_x_94:
[----:B------:R-:W-:Y:S05]  /*3f10*/  BSYNC B1 ;  /* 0x0000000000017941 */ /* 0x000fea0003800000 */
.L_x_93:
        /* <DEDUP_REMOVED lines=9> */
.L_x_96:
[----:B------:R-:W-:Y:S05]  /*3fb0*/  BSYNC B1 ;  /* 0x0000000000017941 */ /* 0x000fea0003800000 */
.L_x_95:
        /* <DEDUP_REMOVED lines=12> */
.L_x_98:
[----:B------:R-:W-:Y:S05]  /*4080*/  BSYNC B1 ;  /* 0x0000000000017941 */ /* 0x000fea0003800000 */
.L_x_97:
[----:B-----5:R-:W-:Y:S01]  /*4090*/  IMAD.U32 R137, R174, 0x10000, RZ ;  /* 0x00010000ae897824 */ /* 0x020fe200078e00ff */
[----:B0-----:R-:W-:Y:S01]  /*40a0*/  IADD3 R136, P0, P2, R23, R6, R17 ;  /* 0x0000000617887210 */ /* 0x001fe20007a1e011 */
[----:B------:R-:W-:Y:S01]  /*40b0*/  BSSY B1, `(.L_x_99) ;  /* 0x000000a000017945 */ /* 0x000fe20003800000 */
[----:B------:R-:W-:Y:S01]  /*40c0*/  ISETP.GT.AND P4, PT, R3, 0x29, PT ;  /* 0x000000290300780c */ /* 0x000fe20003f84270 */
[----:B------:R-:W-:-:S04]  /*40d0*/  FMUL R137, R137, R184 ;  /* 0x000000b889897220 */ /* 0x000fc80000400000 */
[----:B------:R-:W-:Y:S01]  /*40e0*/  FFMA R140, R140, R185, R137 ;  /* 0x000000b98c8c7223 */ /* 0x000fe20000000089 */
[----:B------:R-:W-:Y:S02]  /*40f0*/  IADD3.X R137, R199, R7, R173, P0, P2 ;  /* 0x00000007c7897210 */ /* 0x000fe400007e44ad */
[----:B------:R-:W-:Y:S02]  /*4100*/  ISETP.GT.AND P0, PT, R0, RZ, P4 ;  /* 0x000000ff0000720c */ /* 0x000fe40002704270 */
[----:B------:R-:W-:-:S05]  /*4110*/  F2FP.BF16.F32.PACK_AB R140, RZ, R140 ;  /* 0x0000008cff8c723e */ /* 0x000fca00000010ff */
[----:B------:R0:W-:Y:S06]  /*4120*/  @P1 STG.E.U16 desc[UR36][R6.64+0x50], R140 ;  /* 0x0000508c06001986 */ /* 0x0001ec000c101524 */
[----:B------:R-:W-:Y:S05]  /*4130*/  @!P0 BRA `(.L_x_100) ;  /* 0x0000000000048947 */ /* 0x000fea0003800000 */
[----:B------:R0:W5:Y:S02]  /*4140*/  LDG.E.LTC128B.U16 R174, desc[UR36][R4.64+0x52] ;  /* 0x0000522404ae7981 */ /* 0x000164000c1e1520 */
.L_x_100:
[----:B------:R-:W-:Y:S05]  /*4150*/  BSYNC B1 ;  /* 0x0000000000017941 */ /* 0x000fea0003800000 */
.L_x_99:
        /* <DEDUP_REMOVED lines=9> */
.L_x_102:
[----:B------:R-:W-:Y:S05]  /*41f0*/  BSYNC B1 ;  /* 0x0000000000017941 */ /* 0x000fea0003800000 */
.L_x_101:
        /* <DEDUP_REMOVED lines=9> */
.L_x_104:
[----:B------:R-:W-:Y:S05]  /*4290*/  BSYNC B1 ;  /* 0x0000000000017941 */ /* 0x000fea0003800000 */
.L_x_103:
[----:B0----5:R-:W-:Y:S01]  /*42a0*/  IMAD.U32 R17, R174, 0x10000, RZ ;  /* 0x00010000ae117824 */ /* 0x021fe200078e00ff */
        /* <DEDUP_REMOVED lines=9> */
.L_x_106:
[----:B------:R-:W-:Y:S05]  /*4340*/  BSYNC B1 ;  /* 0x0000000000017941 */ /* 0x000fea0003800000 */
.L_x_105:
[----:B-----5:R-:W-:Y:S01]  /*4350*/  IMAD.U32 R17, R174, 0x10000, RZ ;  /* 0x00010000ae117824 */ /* 0x020fe200078e00ff */
[----:B------:R-:W-:Y:S01]  /*4360*/  ISETP.GT.AND P2, PT, R3, 0x31, PT ;  /* 0x000000310300780c */ /* 0x000fe20003f44270 */
[----:B------:R-:W-:Y:S02]  /*4370*/  BSSY B1, `(.L_x_107) ;  /* 0x000000a000017945 */ /* 0x000fe40003800000 */
[----:B------:R-:W-:-:S04]  /*4380*/  FMUL R17, R17, R184 ;  /* 0x000000b811117220 */ /* 0x000fc80000400000 */
[----:B------:R-:W-:-:S05]  /*4390*/  FFMA R17, R144, R185, R17 ;  /* 0x000000b990117223 */ /* 0x000fca0000000011 */
[----:B------:R-:W-:-:S05]  /*43a0*/  F2FP.BF16.F32.PACK_AB R17, RZ, R17 ;  /* 0x00000011ff11723e */ /* 0x000fca00000010ff */
[----:B------:R0:W-:Y:S01]  /*43b0*/  @P0 STG.E.U16 desc[UR36][R6.64+0x60], R17 ;  /* 0x0000601106000986 */ /* 0x0001e2000c101524 */
[----:B------:R-:W-:-:S05]  /*43c0*/  IADD3 R138, P0, R23, R12, RZ ;  /* 0x0000000c178a7210 */ /* 0x000fca0007f1e0ff */
[----:B------:R-:W-:Y:S01]  /*43d0*/  IMAD.X R139, R199, 0x1, R13, P0 ;  /* 0x00000001c78b7824 */ /* 0x000fe200000e060d */
[----:B------:R-:W-:-:S13]  /*43e0*/  ISETP.GT.AND P0, PT, R0, RZ, P2 ;  /* 0x000000ff0000720c */ /* 0x000fda0001704270 */
[----:B0-----:R-:W-:Y:S05]  /*43f0*/  @!P0 BRA `(.L_x_108) ;  /* 0x0000000000048947 */ /* 0x001fea0003800000 */
[----:B------:R0:W5:Y:S02]  /*4400*/  LDG.E.LTC128B.U16 R174, desc[UR36][R4.64+0x62] ;  /* 0x0000622404ae7981 */ /* 0x000164000c1e1520 */
.L_x_108:
[----:B------:R-:W-:Y:S05]  /*4410*/  BSYNC B1 ;  /* 0x0000000000017941 */ /* 0x000fea0003800000 */
.L_x_107:
        /* <DEDUP_REMOVED lines=9> */
.L_x_110:
[----:B------:R-:W-:Y:S05]  /*44b0*/  BSYNC B1 ;  /* 0x0000000000017941 */ /* 0x000fea0003800000 */
.L_x_109:
        /* <DEDUP_REMOVED lines=9> */
.L_x_112:
[----:B------:R-:W-:Y:S05]  /*4550*/  BSYNC B1 ;  /* 0x0000000000017941 */ /* 0x000fea0003800000 */
.L_x_111:
        /* <DEDUP_REMOVED lines=10> */
.L_x_114:
[----:B------:R-:W-:Y:S05]  /*4600*/  BSYNC B1 ;  /* 0x0000000000017941 */ /* 0x000fea0003800000 */
.L_x_113:
        /* <DEDUP_REMOVED lines=10> */
.L_x_116:
[----:B------:R-:W-:Y:S05]  /*46b0*/  BSYNC B1 ;  /* 0x0000000000017941 */ /* 0x000fea0003800000 */
.L_x_115:
        /* <DEDUP_REMOVED lines=9> */
.L_x_118:
[----:B------:R-:W-:Y:S05]  /*4750*/  BSYNC B1 ;  /* 0x0000000000017941 */ /* 0x000fea0003800000 */
.L_x_117:
        /* <DEDUP_REMOVED lines=9> */
.L_x_120:
[----:B------:R-:W-:Y:S05]  /*47f0*/  BSYNC B1 ;  /* 0x0000000000017941 */ /* 0x000fea0003800000 */
.L_x_119:
[----:B-----5:R-:W-:Y:S01]  /*4800*/  IMAD.U32 R17, R174, 0x10000, RZ ;  /* 0x00010000ae117824 */ /* 0x020fe200078e00ff */
[----:B------:R-:W-:Y:S03]  /*4810*/  BSSY B1, `(.L_x_121) ;  /* 0x0000009000017945 */ /* 0x000fe60003800000 */
        /* <DEDUP_REMOVED lines=8> */
.L_x_122:
[----:B------:R-:W-:Y:S05]  /*48a0*/  BSYNC B1 ;  /* 0x0000000000017941 */ /* 0x000fea0003800000 */
.L_x_121:
        /* <DEDUP_REMOVED lines=10> */
.L_x_124:
[----:B------:R-:W-:Y:S05]  /*4950*/  BSYNC B1 ;  /* 0x0000000000017941 */ /* 0x000fea0003800000 */
.L_x_123:
        /* <DEDUP_REMOVED lines=10> */
.L_x_126:
[----:B------:R-:W-:Y:S05]  /*4a00*/  BSYNC B1 ;  /* 0x0000000000017941 */ /* 0x000fea0003800000 */
.L_x_125:
        /* <DEDUP_REMOVED lines=10> */
.L_x_128:
[----:B------:R-:W-:Y:S05]  /*4ab0*/  BSYNC B1 ;  /* 0x0000000000017941 */ /* 0x000fea0003800000 */
.L_x_127:
        /* <DEDUP_REMOVED lines=9> */
.L_x_130:
[----:B------:R-:W-:Y:S05]  /*4b50*/  BSYNC B1 ;  /* 0x0000000000017941 */ /* 0x000fea0003800000 */
.L_x_129:
        /* <DEDUP_REMOVED lines=9> */
.L_x_132:
[----:B------:R-:W-:Y:S05]  /*4bf0*/  BSYNC B1 ;  /* 0x0000000000017941 */ /* 0x000fea0003800000 */
.L_x_131:
        /* <DEDUP_REMOVED lines=9> */
.L_x_134:
[----:B------:R-:W-:Y:S05]  /*4c90*/  BSYNC B1 ;  /* 0x0000000000017941 */ /* 0x000fea0003800000 */
.L_x_133:
[----:B-----5:R-:W-:Y:S01]  /*4ca0*/  IMAD.U32 R17, R174, 0x10000, RZ ;  /* 0x00010000ae117824 */ /* 0x020fe200078e00ff */
[----:B------:R-:W-:Y:S01]  /*4cb0*/  ISETP.GT.AND P4, PT, R0, 0x88, P4 ;  /* 0x000000880000780c */ /* 0x000fe20002784270 */
[----:B------:R-:W-:Y:S01]  /*4cc0*/  IMAD.MOV.U32 R120, RZ, RZ, R138 ;  /* 0x000000ffff787224 */ /* 0x000fe200078e008a */
[----:B------:R-:W-:Y:S01]  /*4cd0*/  BSSY B1, `(.L_x_135) ;  /* 0x0000008000017945 */ /* 0x000fe20003800000 */
[----:B------:R-:W-:Y:S01]  /*4ce0*/  FMUL R17, R17, R184 ;  /* 0x000000b811117220 */ /* 0x000fe20000400000 */
[----:B------:R-:W-:-:S03]  /*4cf0*/  IMAD.MOV.U32 R121, RZ, RZ, R139 ;  /* 0x000000ffff797224 */ /* 0x000fc600078e008b */
[----:B------:R-:W-:-:S05]  /*4d00*/  FFMA R17, R126, R185, R17 ;  /* 0x000000b97e117223 */ /* 0x000fca0000000011 */
[----:B------:R-:W-:-:S05]  /*4d10*/  F2FP.BF16.F32.PACK_AB R17, RZ, R17 ;  /* 0x00000011ff11723e */ /* 0x000fca00000010ff */
[----:B------:R0:W-:Y:S01]  /*4d20*/  @P5 STG.E.U16 desc[UR36][R120.64+0x50], R17 ;  /* 0x0000501178005986 */ /* 0x0001e2000c101524 */
[----:B------:R-:W-:Y:S05]  /*4d30*/  @!P4 BRA `(.L_x_136) ;  /* 0x000000000004c947 */ /* 0x000fea0003800000 */
[----:B------:R0:W5:Y:S02]  /*4d40*/  LDG.E.LTC128B.U16 R174, desc[UR36][R14.64+0x52] ;  /* 0x000052240eae7981 */ /* 0x000164000c1e1520 */
.L_x_136:
[----:B------:R-:W-:Y:S05]  /*4d50*/  BSYNC B1 ;  /* 0x0000000000017941 */ /* 0x000fea0003800000 */
.L_x_135:
        /* <DEDUP_REMOVED lines=9> */
.L_x_138:
[----:B------:R-:W-:Y:S05]  /*4df0*/  BSYNC B1 ;  /* 0x0000000000017941 */ /* 0x000fea0003800000 */
.L_x_137:
        /* <DEDUP_REMOVED lines=9> */
.L_x_140:
[----:B------:R-:W-:Y:S05]  /*4e90*/  BSYNC B1 ;  /* 0x0000000000017941 */ /* 0x000fea0003800000 */
.L_x_139:
        /* <DEDUP_REMOVED lines=9> */
.L_x_142:
[----:B------:R-:W-:Y:S05]  /*4f30*/  BSYNC B1 ;  /* 0x0000000000017941 */ /* 0x000fea0003800000 */
.L_x_141:
        /* <DEDUP_REMOVED lines=9> */
.L_x_144:
[----:B------:R-:W-:Y:S05]  /*4fd0*/  BSYNC B1 ;  /* 0x0000000000017941 */ /* 0x000fea0003800000 */
.L_x_143:
        /* <DEDUP_REMOVED lines=9> */
.L_x_146:
[----:B------:R-:W-:Y:S05]  /*5070*/  BSYNC B1 ;  /* 0x0000000000017941 */ /* 0x000fea0003800000 */
.L_x_145:
        /* <DEDUP_REMOVED lines=9> */
.L_x_148:
[----:B------:R-:W-:Y:S05]  /*5110*/  BSYNC B1 ;  /* 0x0000000000017941 */ /* 0x000fea0003800000 */
.L_x_147:
        /* <DEDUP_REMOVED lines=9> */
.L_x_150:
[----:B------:R-:W-:Y:S05]  /*51b0*/  BSYNC B1 ;  /* 0x0000000000017941 */ /* 0x000fea0003800000 */
.L_x_149:
        /* <DEDUP_REMOVED lines=9> */
.L_x_152:
[----:B------:R-:W-:Y:S05]  /*5250*/  BSYNC B1 ;  /* 0x0000000000017941 */ /* 0x000fea0003800000 */
.L_x_151:
[----:B0----5:R-:W-:Y:S01]  /*5260*/  IMAD.U32 R17, R174, 0x10000, RZ ;  /* 0x00010000ae117824 */ /* 0x021fe200078e00ff */
[----:B------:R-:W-:Y:S01]  /*5270*/  ISETP.GT.AND P3, PT, R3, 0x40, PT ;  /* 0x000000400300780c */ /* 0x000fe20003f64270 */
[----:B------:R-:W-:Y:S02]  /*5280*/  BSSY B1, `(.L_x_153) ;  /* 0x0000009000017945 */ /* 0x000fe40003800000 */
[----:B------:R-:W-:Y:S01]  /*5290*/  FMUL R122, R17, R184 ;  /* 0x000000b8117a7220 */ /* 0x000fe20000400000 */
[----:B------:R-:W-:Y:S02]  /*52a0*/  ISETP.GT.AND P1, PT, R0, RZ, P3 ;  /* 0x000000ff0000720c */ /* 0x000fe40001f24270 */
[----:B------:R-:W-:Y:S01]  /*52b0*/  P2R R23, PR, RZ, 0x8 ;  /* 0x00000008ff177803 */ /* 0x000fe20000000000 */
[----:B------:R-:W-:-:S05]  /*52c0*/  FFMA R122, R135, R185, R122 ;  /* 0x000000b9877a7223 */ /* 0x000fca000000007a */
[----:B------:R-:W-:-:S05]  /*52d0*/  F2FP.BF16.F32.PACK_AB R122, RZ, R122 ;  /* 0x0000007aff7a723e */ /* 0x000fca00000010ff */
[----:B------:R0:W-:Y:S01]  /*52e0*/  @P0 STG.E.U16 desc[UR36][R120.64+0x72], R122 ;  /* 0x0000727a78000986 */ /* 0x0001e2000c101524 */
[----:B------:R-:W-:Y:S05]  /*52f0*/  @!P1 BRA `(.L_x_154) ;  /* 0x0000000000049947 */ /* 0x000fea0003800000 */
[----:B------:R0:W5:Y:S02]  /*5300*/  LDG.E.LTC128B.U16 R174, desc[UR36][R4.64+0x80] ;  /* 0x0000802404ae7981 */ /* 0x000164000c1e1520 */
.L_x_154:
[----:B------:R-:W-:Y:S05]  /*5310*/  BSYNC B1 ;  /* 0x0000000000017941 */ /* 0x000fea0003800000 */
.L_x_153:
[----:B-----5:R-:W-:Y:S01]  /*5320*/  IMAD.U32 R17, R174, 0x10000, RZ ;  /* 0x00010000ae117824 */ /* 0x020fe200078e00ff */
[----:B------:R-:W-:Y:S01]  /*5330*/  ISETP.GT.AND P2, PT, R3, 0x41, PT ;  /* 0x000000410300780c */ /* 0x000fe20003f44270 */
[----:B------:R-:W-:Y:S02]  /*5340*/  BSSY B1, `(.L_x_155) ;  /* 0x0000009000017945 */ /* 0x000fe40003800000 */
[----:B------:R-:W-:Y:S01]  /*5350*/  FMUL R17, R17, R184 ;  /* 0x000000b811117220 */ /* 0x000fe20000400000 */
[----:B------:R-:W-:Y:S02]  /*5360*/  ISETP.GT.AND P0, PT, R0, RZ, P2 ;  /* 0x000000ff0000720c */ /* 0x000fe40001704270 */
[----:B0-----:R-:W-:Y:S01]  /*5370*/  P2R R122, PR, RZ, 0x4 ;  /* 0x00000004ff7a7803 */ /* 0x001fe20000000000 */
[----:B------:R-:W-:-:S05]  /*5380*/  FFMA R17, R104, R185, R17 ;  /* 0x000000b968117223 */ /* 0x000fca0000000011 */
[----:B------:R-:W-:-:S05]  /*5390*/  F2FP.BF16.F32.PACK_AB R17, RZ, R17 ;  /* 0x00000011ff11723e */ /* 0x000fca00000010ff */
[----:B------:R0:W-:Y:S01]  /*53a0*/  @P1 STG.E.U16 desc[UR36][R6.64+0x80], R17 ;  /* 0x0000801106001986 */ /* 0x0001e2000c101524 */
[----:B------:R-:W-:Y:S05]  /*53b0*/  @!P0 BRA `(.L_x_156) ;  /* 0x0000000000048947 */ /* 0x000fea0003800000 */
[----:B------:R0:W5:Y:S02]  /*53c0*/  LDG.E.LTC128B.U16 R174, desc[UR36][R4.64+0x82] ;  /* 0x0000822404ae7981 */ /* 0x000164000c1e1520 */
.L_x_156:
[----:B------:R-:W-:Y:S05]  /*53d0*/  BSYNC B1 ;  /* 0x0000000000017941 */ /* 0x000fea0003800000 */
.L_x_155:
        /* <DEDUP_REMOVED lines=9> */
.L_x_158:
[----:B------:R-:W-:Y:S05]  /*5470*/  BSYNC B1 ;  /* 0x0000000000017941 */ /* 0x000fea0003800000 */
.L_x_157:
        /* <DEDUP_REMOVED lines=9> */
.L_x_160:
[----:B------:R-:W-:Y:S05]  /*5510*/  BSYNC B1 ;  /* 0x0000000000017941 */ /* 0x000fea0003800000 */
.L_x_159:
[----:B0----5:R-:W-:Y:S01]  /*5520*/  IMAD.U32 R17, R174, 0x10000, RZ ;  /* 0x00010000ae117824 */ /* 0x021fe200078e00ff */
[----:B------:R-:W-:Y:S01]  /*5530*/  ISETP.GT.AND P6, PT, R3, 0x48, PT ;  /* 0x000000480300780c */ /* 0x000fe20003fc4270 */
[----:B------:R-:W-:Y:S02]  /*5540*/  BSSY B1, `(.L_x_161) ;  /* 0x0000008000017945 */ /* 0x000fe40003800000 */
[----:B------:R-:W-:Y:S01]  /*5550*/  FMUL R104, R17, R184 ;  /* 0x000000b811687220 */ /* 0x000fe20000400000 */
[----:B------:R-:W-:-:S03]  /*5560*/  ISETP.GT.AND P1, PT, R0, RZ, P6 ;  /* 0x000000ff0000720c */ /* 0x000fc60003724270 */
[----:B------:R-:W-:-:S05]  /*5570*/  FFMA R104, R107, R185, R104 ;  /* 0x000000b96b687223 */ /* 0x000fca0000000068 */
[----:B------:R-:W-:-:S05]  /*5580*/  F2FP.BF16.F32.PACK_AB R104, RZ, R104 ;  /* 0x00000068ff68723e */ /* 0x000fca00000010ff */
[----:B------:R0:W-:Y:S01]  /*5590*/  @P0 STG.E.U16 desc[UR36][R10.64+0x82], R104 ;  /* 0x000082680a000986 */ /* 0x0001e2000c101524 */
[----:B------:R-:W-:Y:S05]  /*55a0*/  @!P1 BRA `(.L_x_162) ;  /* 0x0000000000049947 */ /* 0x000fea0003800000 */
[----:B------:R0:W5:Y:S02]  /*55b0*/  LDG.E.LTC128B.U16 R174, desc[UR36][R4.64+0x90] ;  /* 0x0000902404ae7981 */ /* 0x000164000c1e1520 */
.L_x_162:
[----:B------:R-:W-:Y:S05]  /*55c0*/  BSYNC B1 ;  /* 0x0000000000017941 */ /* 0x000fea0003800000 */
.L_x_161:
[----:B-----5:R-:W-:Y:S01]  /*55d0*/  IMAD.U32 R17, R174, 0x10000, RZ ;  /* 0x00010000ae117824 */ /* 0x020fe200078e00ff */
        /* <DEDUP_REMOVED lines=9> */
.L_x_164:
[----:B------:R-:W-:Y:S05]  /*5670*/  BSYNC B1 ;  /* 0x0000000000017941 */ /* 0x000fea0003800000 */
.L_x_163:
        /* <DEDUP_REMOVED lines=9> */
.L_x_166:
[----:B------:R-:W-:Y:S05]  /*5710*/  BSYNC B1 ;  /* 0x0000000000017941 */ /* 0x000fea0003800000 */
.L_x_165:
        /* <DEDUP_REMOVED lines=9> */
.L_x_168:
[----:B------:R-:W-:Y:S05]  /*57b0*/  BSYNC B1 ;  /* 0x0000000000017941 */ /* 0x000fea0003800000 */
.L_x_167:
        /* <DEDUP_REMOVED lines=10> */
.L_x_170:
[----:B------:R-:W-:Y:S05]  /*5860*/  BSYNC B1 ;  /* 0x0000000000017941 */ /* 0x000fea0003800000 */
.L_x_169:
        /* <DEDUP_REMOVED lines=10> */
.L_x_172:
[----:B------:R-:W-:Y:S05]  /*5910*/  BSYNC B1 ;  /* 0x0000000000017941 */ /* 0x000fea0003800000 */
.L_x_171:
        /* <DEDUP_REMOVED lines=9> */
.L_x_174:
[----:B------:R-:W-:Y:S05]  /*59b0*/  BSYNC B1 ;  /* 0x0000000000017941 */ /* 0x000fea0003800000 */
.L_x_173:
        /* <DEDUP_REMOVED lines=9> */
.L_x_176:
[----:B------:R-:W-:Y:S05]  /*5a50*/  BSYNC B1 ;  /* 0x0000000000017941 */ /* 0x000fea0003800000 */
.L_x_175:
        /* <DEDUP_REMOVED lines=10> */
.L_x_178:
[----:B------:R-:W-:Y:S05]  /*5b00*/  BSYNC B1 ;  /* 0x0000000000017941 */ /* 0x000fea0003800000 */
.L_x_177:
        /* <DEDUP_REMOVED lines=10> */
.L_x_180:
[----:B------:R-:W-:Y:S05]  /*5bb0*/  BSYNC B1 ;  /* 0x0000000000017941 */ /* 0x000fea0003800000 */
.L_x_179:
        /* <DEDUP_REMOVED lines=9> */
.L_x_182:
[----:B------:R-:W-:Y:S05]  /*5c50*/  BSYNC B1 ;  /* 0x0000000000017941 */ /* 0x000fea0003800000 */
.L_x_181:
        /* <DEDUP_REMOVED lines=9> */
.L_x_184:
[----:B------:R-:W-:Y:S05]  /*5cf0*/  BSYNC B1 ;  /* 0x0000000000017941 */ /* 0x000fea0003800000 */
.L_x_183:
[----:B-----5:R-:W-:Y:S01]  /*5d00*/  IMAD.U32 R17, R174, 0x10000, RZ ;  /* 0x00010000ae117824 */ /* 0x020fe200078e00ff */
[----:B------:R-:W-:Y:S03]  /*5d10*/  BSSY B1, `(.L_x_185) ;  /* 0x0000009000017945 */ /* 0x000fe60003800000 */
[----:B------:R-:W-:-:S04]  /*5d20*/  FMUL R104, R17, R184 ;  /* 0x000000b811687220 */ /* 0x000fc80000400000 */
[----:B------:R-:W-:-:S05]  /*5d30*/  FFMA R104, R119, R185, R104 ;  /* 0x000000b977687223 */ /* 0x000fca0000000068 */
[----:B------:R-:W-:-:S05]  /*5d40*/  F2FP.BF16.F32.PACK_AB R104, RZ, R104 ;  /* 0x00000068ff68723e */ /* 0x000fca00000010ff */
[----:B------:R0:W-:Y:S01]  /*5d50*/  @P5 STG.E.U16 desc[UR36][R10.64+0xb2], R104 ;  /* 0x0000b2680a005986 */ /* 0x0001e2000c101524 */
[----:B------:R-:W-:-:S04]  /*5d60*/  ISETP.NE.AND P5, PT, R23, RZ, PT ;  /* 0x000000ff1700720c */ /* 0x000fc80003fa5270 */
[----:B------:R-:W-:-:S13]  /*5d70*/  ISETP.GT.AND P5, PT, R0, 0x80, P5 ;  /* 0x000000800000780c */ /* 0x000fda0002fa4270 */
[----:B0-----:R-:W-:Y:S05]  /*5d80*/  @!P5 BRA `(.L_x_186) ;  /* 0x000000000004d947 */ /* 0x001fea0003800000 */
[----:B------:R0:W5:Y:S02]  /*5d90*/  LDG.E.LTC128B.U16 R174, desc[UR36][R20.64+0x80] ;  /* 0x0000802414ae7981 */ /* 0x000164000c1e1520 */
.L_x_186:
[----:B------:R-:W-:Y:S05]  /*5da0*/  BSYNC B1 ;  /* 0x0000000000017941 */ /* 0x000fea0003800000 */
.L_x_185:
        /* <DEDUP_REMOVED lines=10> */
.L_x_188:
[----:B------:R-:W-:Y:S05]  /*5e50*/  BSYNC B1 ;  /* 0x0000000000017941 */ /* 0x000fea0003800000 */
.L_x_187:
        /* <DEDUP_REMOVED lines=10> */
.L_x_190:
[----:B------:R-:W-:Y:S05]  /*5f00*/  BSYNC B1 ;  /* 0x0000000000017941 */ /* 0x000fea0003800000 */
.L_x_189:
        /* <DEDUP_REMOVED lines=10> */
.L_x_192:
[----:B------:R-:W-:Y:S05]  /*5fb0*/  BSYNC B1 ;  /* 0x0000000000017941 */ /* 0x000fea0003800000 */
.L_x_191:
        /* <DEDUP_REMOVED lines=9> */
.L_x_194:
[----:B------:R-:W-:Y:S05]  /*6050*/  BSYNC B1 ;  /* 0x0000000000017941 */ /* 0x000fea0003800000 */
.L_x_193:
        /* <DEDUP_REMOVED lines=9> */
.L_x_196:
[----:B------:R-:W-:Y:S05]  /*60f0*/  BSYNC B1 ;  /* 0x0000000000017941 */ /* 0x000fea0003800000 */
.L_x_195:
        /* <DEDUP_REMOVED lines=9> */
.L_x_198:
[----:B------:R-:W-:Y:S05]  /*6190*/  BSYNC B1 ;  /* 0x0000000000017941 */ /* 0x000fea0003800000 */
.L_x_197:
        /* <DEDUP_REMOVED lines=9> */
.L_x_200:
[----:B------:R-:W-:Y:S05]  /*6230*/  BSYNC B1 ;  /* 0x0000000000017941 */ /* 0x000fea0003800000 */
.L_x_199:
        /* <DEDUP_REMOVED lines=9> */
.L_x_202:
[----:B------:R-:W-:Y:S05]  /*62d0*/  BSYNC B1 ;  /* 0x0000000000017941 */ /* 0x000fea0003800000 */
.L_x_201:
        /* <DEDUP_REMOVED lines=9> */
.L_x_204:
[----:B------:R-:W-:Y:S05]  /*6370*/  BSYNC B1 ;  /* 0x0000000000017941 */ /* 0x000fea0003800000 */
.L_x_203:
        /* <DEDUP_REMOVED lines=9> */
.L_x_206:
[----:B------:R-:W-:Y:S05]  /*6410*/  BSYNC B1 ;  /* 0x0000000000017941 */ /* 0x000fea0003800000 */
.L_x_205:
        /* <DEDUP_REMOVED lines=9> */
.L_x_208:
[----:B------:R-:W-:Y:S05]  /*64b0*/  BSYNC B1 ;  /* 0x0000000000017941 */ /* 0x000fea0003800000 */
.L_x_207:
        /* <DEDUP_REMOVED lines=9> */
.L_x_210:
[----:B------:R-:W-:Y:S05]  /*6550*/  BSYNC B1 ;  /* 0x0000000000017941 */ /* 0x000fea0003800000 */
.L_x_209:
        /* <DEDUP_REMOVED lines=9> */
.L_x_212:
[----:B------:R-:W-:Y:S05]  /*65f0*/  BSYNC B1 ;  /* 0x0000000000017941 */ /* 0x000fea0003800000 */
.L_x_211:
        /* <DEDUP_REMOVED lines=9> */
.L_x_214:
[----:B------:R-:W-:Y:S05]  /*6690*/  BSYNC B1 ;  /* 0x0000000000017941 */ /* 0x000fea0003800000 */
.L_x_213:
        /* <DEDUP_REMOVED lines=9> */
.L_x_216:
[----:B------:R-:W-:Y:S05]  /*6730*/  BSYNC B1 ;  /* 0x0000000000017941 */ /* 0x000fea0003800000 */
.L_x_215:
        /* <DEDUP_REMOVED lines=11> */
.L_x_218:
[----:B------:R-:W-:Y:S05]  /*67f0*/  BSYNC B1 ;  /* 0x0000000000017941 */ /* 0x000fea0003800000 */
.L_x_217:
        /* <DEDUP_REMOVED lines=11> */
.L_x_220:
[----:B------:R-:W-:Y:S05]  /*68b0*/  BSYNC B1 ;  /* 0x0000000000017941 */ /* 0x000fea0003800000 */
.L_x_219:
        /* <DEDUP_REMOVED lines=9> */
.L_x_222:
[----:B------:R-:W-:Y:S05]  /*6950*/  BSYNC B1 ;  /* 0x0000000000017941 */ /* 0x000fea0003800000 */
.L_x_221:
        /* <DEDUP_REMOVED lines=9> */
.L_x_224:
[----:B------:R-:W-:Y:S05]  /*69f0*/  BSYNC B1 ;  /* 0x0000000000017941 */ /* 0x000fea0003800000 */
.L_x_223:
        /* <DEDUP_REMOVED lines=10> */
.L_x_226:
[----:B------:R-:W-:Y:S05]  /*6aa0*/  BSYNC B1 ;  /* 0x0000000000017941 */ /* 0x000fea0003800000 */
.L_x_225:
        /* <DEDUP_REMOVED lines=10> */
.L_x_228:
[----:B------:R-:W-:Y:S05]  /*6b50*/  BSYNC B1 ;  /* 0x0000000000017941 */ /* 0x000fea0003800000 */
.L_x_227:
        /* <DEDUP_REMOVED lines=9> */
.L_x_230:
[----:B------:R-:W-:Y:S05]  /*6bf0*/  BSYNC B1 ;  /* 0x0000000000017941 */ /* 0x000fea0003800000 */
.L_x_229:
        /* <DEDUP_REMOVED lines=9> */
.L_x_232:
[----:B------:R-:W-:Y:S05]  /*6c90*/  BSYNC B1 ;  /* 0x0000000000017941 */ /* 0x000fea0003800000 */
.L_x_231:
        /* <DEDUP_REMOVED lines=10> */
.L_x_234:
[----:B------:R-:W-:Y:S05]  /*6d40*/  BSYNC B1 ;  /* 0x0000000000017941 */ /* 0x000fea0003800000 */
.L_x_233:
        /* <DEDUP_REMOVED lines=10> */
.L_x_236:
[----:B------:R-:W-:Y:S05]  /*6df0*/  BSYNC B1 ;  /* 0x0000000000017941 */ /* 0x000fea0003800000 */
.L_x_235:
        /* <DEDUP_REMOVED lines=9> */
.L_x_238:
[----:B------:R-:W-:Y:S05]  /*6e90*/  BSYNC B1 ;  /* 0x0000000000017941 */ /* 0x000fea0003800000 */
.L_x_237:
        /* <DEDUP_REMOVED lines=9> */
.L_x_240:
[----:B------:R-:W-:Y:S05]  /*6f30*/  BSYNC B1 ;  /* 0x0000000000017941 */ /* 0x000fea0003800000 */
.L_x_239:
        /* <DEDUP_REMOVED lines=10> */
.L_x_242:
[----:B------:R-:W-:Y:S05]  /*6fe0*/  BSYNC B1 ;  /* 0x0000000000017941 */ /* 0x000fea0003800000 */
.L_x_241:
        /* <DEDUP_REMOVED lines=10> */
.L_x_244:
[----:B------:R-:W-:Y:S05]  /*7090*/  BSYNC B1 ;  /* 0x0000000000017941 */ /* 0x000fea0003800000 */
.L_x_243:
        /* <DEDUP_REMOVED lines=9> */
.L_x_246:
[----:B------:R-:W-:Y:S05]  /*7130*/  BSYNC B1 ;  /* 0x0000000000017941 */ /* 0x000fea0003800000 */
.L_x_245:
        /* <DEDUP_REMOVED lines=9> */
.L_x_248:
[----:B------:R-:W-:Y:S05]  /*71d0*/  BSYNC B1 ;  /* 0x0000000000017941 */ /* 0x000fea0003800000 */
.L_x_247:
        /* <DEDUP_REMOVED lines=10> */
.L_x_250:
[----:B------:R-:W-:Y:S05]  /*7280*/  BSYNC B1 ;  /* 0x0000000000017941 */ /* 0x000fea0003800000 */
.L_x_249:
        /* <DEDUP_REMOVED lines=10> */
.L_x_252:
[----:B------:R-:W-:Y:S05]  /*7330*/  BSYNC B1 ;  /* 0x0000000000017941 */ /* 0x000fea0003800000 */
.L_x_251:
        /* <DEDUP_REMOVED lines=10> */
.L_x_254:
[----:B------:R-:W-:Y:S05]  /*73e0*/  BSYNC B1 ;  /* 0x0000000000017941 */ /* 0x000fea0003800000 */
.L_x_253:
        /* <DEDUP_REMOVED lines=10> */
.L_x_256:
[----:B------:R-:W-:Y:S05]  /*7490*/  BSYNC B1 ;  /* 0x0000000000017941 */ /* 0x000fea0003800000 */
.L_x_255:
        /* <DEDUP_REMOVED lines=9> */
.L_x_258:
[----:B------:R-:W-:Y:S05]  /*7530*/  BSYNC B1 ;  /* 0x0000000000017941 */ /* 0x000fea0003800000 */
.L_x_257:
        /* <DEDUP_REMOVED lines=9> */
.L_x_260:
[----:B------:R-:W-:Y:S05]  /*75d0*/  BSYNC B1 ;  /* 0x0000000000017941 */ /* 0x000fea0003800000 */
.L_x_259:
        /* <DEDUP_REMOVED lines=9> */
.L_x_262:
[----:B------:R-:W-:Y:S05]  /*7670*/  BSYNC B1 ;  /* 0x0000000000017941 */ /* 0x000fea0003800000 */
.L_x_261:
        /* <DEDUP_REMOVED lines=9> */
.L_x_264:
[----:B------:R-:W-:Y:S05]  /*7710*/  BSYNC B1 ;  /* 0x0000000000017941 */ /* 0x000fea0003800000 */
.L_x_263:
        /* <DEDUP_REMOVED lines=9> */
.L_x_266:
[----:B------:R-:W-:Y:S05]  /*77b0*/  BSYNC B1 ;  /* 0x0000000000017941 */ /* 0x000fea0003800000 */
.L_x_265:
        /* <DEDUP_REMOVED lines=9> */
.L_x_268:
[----:B------:R-:W-:Y:S05]  /*7850*/  BSYNC B1 ;  /* 0x0000000000017941 */ /* 0x000fea0003800000 */
.L_x_267:
        /* <DEDUP_REMOVED lines=9> */
.L_x_270:
[----:B------:R-:W-:Y:S05]  /*78f0*/  BSYNC B1 ;  /* 0x0000000000017941 */ /* 0x000fea0003800000 */
.L_x_269:
        /* <DEDUP_REMOVED lines=9> */
.L_x_272:
[----:B------:R-:W-:Y:S05]  /*7990*/  BSYNC B1 ;  /* 0x0000000000017941 */ /* 0x000fea0003800000 */
.L_x_271:
        /* <DEDUP_REMOVED lines=9> */
.L_x_274:
[----:B------:R-:W-:Y:S05]  /*7a30*/  BSYNC B1 ;  /* 0x0000000000017941 */ /* 0x000fea0003800000 */
.L_x_273:
        /* <DEDUP_REMOVED lines=9> */
.L_x_276:
[----:B------:R-:W-:Y:S05]  /*7ad0*/  BSYNC B1 ;  /* 0x0000000000017941 */ /* 0x000fea0003800000 */
.L_x_275:
        /* <DEDUP_REMOVED lines=9> */
.L_x_278:
[----:B------:R-:W-:Y:S05]  /*7b70*/  BSYNC B1 ;  /* 0x0000000000017941 */ /* 0x000fea0003800000 */
.L_x_277:
        /* <DEDUP_REMOVED lines=9> */
.L_x_280:
[----:B------:R-:W-:Y:S05]  /*7c10*/  BSYNC B1 ;  /* 0x0000000000017941 */ /* 0x000fea0003800000 */
.L_x_279:
        /* <DEDUP_REMOVED lines=11> */
.L_x_282:
[----:B------:R-:W-:Y:S05]  /*7cd0*/  BSYNC B1 ;  /* 0x0000000000017941 */ /* 0x000fea0003800000 */
.L_x_281:
        /* <DEDUP_REMOVED lines=11> */
.L_x_284:
[----:B------:R-:W-:Y:S05]  /*7d90*/  BSYNC B1 ;  /* 0x0000000000017941 */ /* 0x000fea0003800000 */
.L_x_283:
        /* <DEDUP_REMOVED lines=9> */
.L_x_286:
[----:B------:R-:W-:Y:S05]  /*7e30*/  BSYNC B1 ;  /* 0x0000000000017941 */ /* 0x000fea0003800000 */
.L_x_285:
        /* <DEDUP_REMOVED lines=9> */
.L_x_288:
[----:B------:R-:W-:Y:S05]  /*7ed0*/  BSYNC B1 ;  /* 0x0000000000017941 */ /* 0x000fea0003800000 */
.L_x_287:
        /* <DEDUP_REMOVED lines=10> */
.L_x_290:
[----:B------:R-:W-:Y:S05]  /*7f80*/  BSYNC B1 ;  /* 0x0000000000017941 */ /* 0x000fea0003800000 */
.L_x_289:
        /* <DEDUP_REMOVED lines=10> */
.L_x_292:
[----:B------:R-:W-:Y:S05]  /*8030*/  BSYNC B1 ;  /* 0x0000000000017941 */ /* 0x000fea0003800000 */
.L_x_291:
        /* <DEDUP_REMOVED lines=9> */
.L_x_294:
[----:B------:R-:W-:Y:S05]  /*80d0*/  BSYNC B1 ;  /* 0x0000000000017941 */ /* 0x000fea0003800000 */
.L_x_293:
        /* <DEDUP_REMOVED lines=9> */
.L_x_296:
[----:B------:R-:W-:Y:S05]  /*8170*/  BSYNC B1 ;  /* 0x0000000000017941 */ /* 0x000fea0003800000 */
.L_x_295:
        /* <DEDUP_REMOVED lines=10> */
.L_x_298:
[----:B------:R-:W-:Y:S05]  /*8220*/  BSYNC B1 ;  /* 0x0000000000017941 */ /* 0x000fea0003800000 */
.L_x_297:
        /* <DEDUP_REMOVED lines=10> */
.L_x_300:
[----:B------:R-:W-:Y:S05]  /*82d0*/  BSYNC B1 ;  /* 0x0000000000017941 */ /* 0x000fea0003800000 */
.L_x_299:
        /* <DEDUP_REMOVED lines=9> */
.L_x_302:
[----:B------:R-:W-:Y:S05]  /*8370*/  BSYNC B1 ;  /* 0x0000000000017941 */ /* 0x000fea0003800000 */
.L_x_301:
        /* <DEDUP_REMOVED lines=9> */
.L_x_304:
[----:B------:R-:W-:Y:S05]  /*8410*/  BSYNC B1 ;  /* 0x0000000000017941 */ /* 0x000fea0003800000 */
.L_x_303:
        /* <DEDUP_REMOVED lines=10> */
.L_x_306:
[----:B------:R-:W-:Y:S05]  /*84c0*/  BSYNC B1 ;  /* 0x0000000000017941 */ /* 0x000fea0003800000 */
.L_x_305:
        /* <DEDUP_REMOVED lines=10> */
.L_x_308:
[----:B------:R-:W-:Y:S05]  /*8570*/  BSYNC B1 ;  /* 0x0000000000017941 */ /* 0x000fea0003800000 */
.L_x_307:
[----:B-----5:R-:W-:Y:S01]  /*8580*/  IMAD.U32 R3, R174, 0x10000, RZ ;  /* 0x00010000ae037824 */ /* 0x020fe200078e00ff */
[----:B------:R-:W-:Y:S03]  /*8590*/  BSSY B1, `(.L_x_309) ;  /* 0x0000008000017945 */ /* 0x000fe60003800000 */
[----:B01-3--:R-:W-:-:S04]  /*85a0*/  FMUL R4, R3, R184 ;  /* 0x000000b803047220 */ /* 0x00bfc80000400000 */
[----:B------:R-:W-:-:S05]  /*85b0*/  FFMA R4, R53, R185, R4 ;  /* 0x000000b935047223 */ /* 0x000fca0000000004 */
[----:B------:R-:W-:-:S05]  /*85c0*/  F2FP.BF16.F32.PACK_AB R4, RZ, R4 ;  /* 0x00000004ff04723e */ /* 0x000fca00000010ff */
[----:B------:R0:W-:Y:S01]  /*85d0*/  @P5 STG.E.U16 desc[UR36][R6.64+0x132], R4 ;  /* 0x0001320406005986 */ /* 0x0001e2000c101524 */
[----:B------:R-:W-:-:S13]  /*85e0*/  ISETP.GT.AND P5, PT, R0, 0x8, P1 ;  /* 0x000000080000780c */ /* 0x000fda0000fa4270 */
[----:B0-----:R-:W-:Y:S05]  /*85f0*/  @!P5 BRA `(.L_x_310) ;  /* 0x000000000004d947 */ /* 0x001fea0003800000 */
[----:B------:R0:W5:Y:S02]  /*8600*/  LDG.E.LTC128B.U16 R174, desc[UR36][R8.64+0x130] ;  /* 0x0001302408ae7981 */ /* 0x000164000c1e1520 */
.L_x_310:
[----:B------:R-:W-:Y:S05]  /*8610*/  BSYNC B1 ;  /* 0x0000000000017941 */ /* 0x000fea0003800000 */
.L_x_309:
[----:B-----5:R-:W-:Y:S01]  /*8620*/  IMAD.U32 R3, R174, 0x10000, RZ ;  /* 0x00010000ae037824 */ /* 0x020fe200078e00ff */
[----:B------:R-:W-:Y:S01]  /*8630*/  BSSY B1, `(.L_x_311) ;  /* 0x000000a000017945 */ /* 0x000fe20003800000 */
[----:B------:R-:W-:Y:S02]  /*8640*/  @P5 IMAD.MOV.U32 R4, RZ, RZ, R10 ;  /* 0x000000ffff045224 */ /* 0x000fe400078e000a */
[----:B------:R-:W-:Y:S01]  /*8650*/  FMUL R3, R3, R184 ;  /* 0x000000b803037220 */ /* 0x000fe20000400000 */
[----:B------:R-:W-:-:S03]  /*8660*/  @P5 IMAD.MOV.U32 R5, RZ, RZ, R11 ;  /* 0x000000ffff055224 */ /* 0x000fc600078e000b */
[----:B------:R-:W-:-:S05]  /*8670*/  FFMA R3, R54, R185, R3 ;  /* 0x000000b936037223 */ /* 0x000fca0000000003 */
[----:B------:R-:W-:-:S05]  /*8680*/  F2FP.BF16.F32.PACK_AB R3, RZ, R3 ;  /* 0x00000003ff03723e */ /* 0x000fca00000010ff */
[----:B------:R1:W-:Y:S01]  /*8690*/  @P5 STG.E.U16 desc[UR36][R4.64+0x130], R3 ;  /* 0x0001300304005986 */ /* 0x0003e2000c101524 */
[----:B------:R-:W-:-:S13]  /*86a0*/  ISETP.GT.AND P5, PT, R0, 0x8, P0 ;  /* 0x000000080000780c */ /* 0x000fda00007a4270 */
[----:B-1----:R-:W-:Y:S05]  /*86b0*/  @!P5 BRA `(.L_x_312) ;  /* 0x000000000004d947 */ /* 0x002fea0003800000 */
[----:B------:R1:W5:Y:S02]  /*86c0*/  LDG.E.LTC128B.U16 R174, desc[UR36][R8.64+0x132] ;  /* 0x0001322408ae7981 */ /* 0x000364000c1e1520 */
.L_x_312:
[----:B------:R-:W-:Y:S05]  /*86d0*/  BSYNC B1 ;  /* 0x0000000000017941 */ /* 0x000fea0003800000 */
.L_x_311:
        /* <DEDUP_REMOVED lines=8> */
[----:B---3--:R-:W-:Y:S05]  /*8760*/  @!P5 BRA `(.L_x_314) ;  /* 0x000000000004d947 */ /* 0x008fea0003800000 */
[----:B------:R3:W5:Y:S02]  /*8770*/  LDG.E.LTC128B.U16 R174, desc[UR36][R20.64+0x100] ;  /* 0x0001002414ae7981 */ /* 0x000764000c1e1520 */
.L_x_314:
[----:B------:R-:W-:Y:S05]  /*8780*/  BSYNC B1 ;  /* 0x0000000000017941 */ /* 0x000fea0003800000 */
.L_x_313:
        /* <DEDUP_REMOVED lines=10> */
.L_x_316:
[----:B------:R-:W-:Y:S05]  /*8830*/  BSYNC B1 ;  /* 0x0000000000017941 */ /* 0x000fea0003800000 */
.L_x_315:
        /* <DEDUP_REMOVED lines=10> */
.L_x_318:
[----:B------:R-:W-:Y:S05]  /*88e0*/  BSYNC B1 ;  /* 0x0000000000017941 */ /* 0x000fea0003800000 */
.L_x_317:
        /* <DEDUP_REMOVED lines=10> */
.L_x_320:
[----:B------:R-:W-:Y:S05]  /*8990*/  BSYNC B1 ;  /* 0x0000000000017941 */ /* 0x000fea0003800000 */
.L_x_319:
        /* <DEDUP_REMOVED lines=9> */
.L_x_322:
[----:B------:R-:W-:Y:S05]  /*8a30*/  BSYNC B1 ;  /* 0x0000000000017941 */ /* 0x000fea0003800000 */
.L_x_321:
        /* <DEDUP_REMOVED lines=9> */
.L_x_324:
[----:B------:R-:W-:Y:S05]  /*8ad0*/  BSYNC B1 ;  /* 0x0000000000017941 */ /* 0x000fea0003800000 */
.L_x_323:
        /* <DEDUP_REMOVED lines=9> */
.L_x_326:
[----:B------:R-:W-:Y:S05]  /*8b70*/  BSYNC B1 ;  /* 0x0000000000017941 */ /* 0x000fea0003800000 */
.L_x_325:
        /* <DEDUP_REMOVED lines=9> */
.L_x_328:
[----:B------:R-:W-:Y:S05]  /*8c10*/  BSYNC B1 ;  /* 0x0000000000017941 */ /* 0x000fea0003800000 */
.L_x_327:
        /* <DEDUP_REMOVED lines=9> */
.L_x_330:
[----:B------:R-:W-:Y:S05]  /*8cb0*/  BSYNC B1 ;  /* 0x0000000000017941 */ /* 0x000fea0003800000 */
.L_x_329:
        /* <DEDUP_REMOVED lines=9> */
.L_x_332:
[----:B------:R-:W-:Y:S05]  /*8d50*/  BSYNC B1 ;  /* 0x0000000000017941 */ /* 0x000fea0003800000 */
.L_x_331:
        /* <DEDUP_REMOVED lines=9> */
.L_x_334:
[----:B------:R-:W-:Y:S05]  /*8df0*/  BSYNC B1 ;  /* 0x0000000000017941 */ /* 0x000fea0003800000 */
.L_x_333:
        /* <DEDUP_REMOVED lines=9> */
.L_x_336:
[----:B------:R-:W-:Y:S05]  /*8e90*/  BSYNC B1 ;  /* 0x0000000000017941 */ /* 0x000fea0003800000 */
.L_x_335:
        /* <DEDUP_REMOVED lines=9> */
.L_x_338:
[----:B------:R-:W-:Y:S05]  /*8f30*/  BSYNC B1 ;  /* 0x0000000000017941 */ /* 0x000fea0003800000 */
.L_x_337:
        /* <DEDUP_REMOVED lines=9> */
.L_x_340:
[----:B------:R-:W-:Y:S05]  /*8fd0*/  BSYNC B1 ;  /* 0x0000000000017941 */ /* 0x000fea0003800000 */
.L_x_339:
        /* <DEDUP_REMOVED lines=9> */
.L_x_342:
[----:B------:R-:W-:Y:S05]  /*9070*/  BSYNC B1 ;  /* 0x0000000000017941 */ /* 0x000fea0003800000 */
.L_x_341:
        /* <DEDUP_REMOVED lines=9> */
.L_x_344:
[----:B------:R-:W-:Y:S05]  /*9110*/  BSYNC B1 ;  /* 0x0000000000017941 */ /* 0x000fea0003800000 */
.L_x_343:
[----:B------:R-:W-:Y:S05]  /*9120*/  @!P0 BRA `(.L_x_345) ;  /* 0x0000002c005c8947 */ /* 0x000fea0003800000 */
[----:B0----5:R-:W-:-:S04]  /*9130*/  IMAD.U32 R3, R174, 0x10000, RZ ;  /* 0x00010000ae037824 */ /* 0x021fc800078e00ff */
[----:B------:R-:W-:-:S04]  /*9140*/  FMUL R0, R3, R184 ;  /* 0x000000b803007220 */ /* 0x000fc80000400000 */
[----:B------:R-:W-:-:S05]  /*9150*/  FFMA R0, R39, R185, R0 ;  /* 0x000000b927007223 */ /* 0x000fca0000000000 */
[----:B------:R-:W-:-:S05]  /*9160*/  F2FP.BF16.F32.PACK_AB R0, RZ, R0 ;  /* 0x00000000ff00723e */ /* 0x000fca00000010ff */
[----:B------:R0:W-:Y:S01]  /*9170*/  STG.E.U16 desc[UR36][R120.64+0x132], R0 ;  /* 0x0001320078007986 */ /* 0x0001e2000c101524 */
[----:B------:R-:W-:Y:S05]  /*9180*/  BRA `(.L_x_345) ;  /* 0x0000002c00447947 */ /* 0x000fea0003800000 */
.L_x_30:
[----:B------:R-:W-:Y:S01]  /*9190*/  ULDC.64 UR4, c[0x0][0x5c0] ;  /* 0x0001700000047ab9 */ /* 0x000fe20000000a00 */
[-C--:B------:R-:W-:Y:S01]  /*91a0*/  FMUL R168, R168, R185.reuse ;  /* 0x000000b9a8a87220 */ /* 0x080fe20000400000 */
[----:B------:R-:W-:Y:S01]  /*91b0*/  LEA R4, P2, R8, UR4, 0x1 ;  /* 0x0000000408047c11 */ /* 0x000fe2000f8408ff */
[----:B------:R-:W-:Y:S01]  /*91c0*/  IMAD.SHL.U32 R11, R12, 0x10, RZ ;  /* 0x000000100c0b7824 */ /* 0x000fe200078e00ff */
[----:B------:R-:W-:Y:S01]  /*91d0*/  ISETP.GT.AND P3, PT, R3, 0x1, PT ;  /* 0x000000010300780c */ /* 0x000fe20003f64270 */
[-C--:B------:R-:W-:Y:S01]  /*91e0*/  FMUL R169, R169, R185.reuse ;  /* 0x000000b9a9a97220 */ /* 0x080fe20000400000 */
[----:B------:R-:W-:Y:S01]  /*91f0*/  F2FP.BF16.F32.PACK_AB R168, RZ, R168 ;  /* 0x000000a8ffa8723e */ /* 0x000fe200000010ff */
[-C--:B------:R-:W-:Y:S01]  /*9200*/  FMUL R170, R170, R185.reuse ;  /* 0x000000b9aaaa7220 */ /* 0x080fe20000400000 */
[----:B------:R-:W-:Y:S01]  /*9210*/  LEA.HI.X R5, R8, UR5, R199, 0x1, P2 ;  /* 0x0000000508057c11 */ /* 0x000fe200090f0cc7 */
[-C--:B------:R-:W-:Y:S01]  /*9220*/  FMUL R171, R171, R185.reuse ;  /* 0x000000b9abab7220 */ /* 0x080fe20000400000 */
[----:B------:R-:W-:Y:S01]  /*9230*/  ISETP.GT.AND P2, PT, R0, 0x8, P0 ;  /* 0x000000080000780c */ /* 0x000fe20000744270 */
[-C--:B------:R-:W-:Y:S01]  /*9240*/  FMUL R172, R172, R185.reuse ;  /* 0x000000b9acac7220 */ /* 0x080fe20000400000 */
[C---:B------:R-:W-:Y:S01]  /*9250*/  ISETP.GT.AND P4, PT, R0.reuse, 0x8, P3 ;  /* 0x000000080000780c */ /* 0x040fe20001f84270 */
[----:B------:R-:W-:Y:S01]  /*9260*/  @P1 STG.E.U16 desc[UR36][R4.64], R168 ;  /* 0x000000a804001986 */ /* 0x000fe2000c101524 */
[----:B------:R-:W-:Y:S01]  /*9270*/  ISETP.GT.AND P1, PT, R0, RZ, P3 ;  /* 0x000000ff0000720c */ /* 0x000fe20001f24270 */
[-C--:B------:R-:W-:Y:S01]  /*9280*/  FMUL R173, R173, R185.reuse ;  /* 0x000000b9adad7220 */ /* 0x080fe20000400000 */
[----:B------:R-:W-:Y:S01]  /*9290*/  SHF.L.U64.HI R9, R12, 0x4, R13 ;  /* 0x000000040c097819 */ /* 0x000fe2000001020d */
[-C--:B------:R-:W-:Y:S01]  /*92a0*/  FMUL R174, R174, R185.reuse ;  /* 0x000000b9aeae7220 */ /* 0x080fe20000400000 */
[----:B------:R-:W-:Y:S01]  /*92b0*/  IADD3 R6, P3, R11, R4, RZ ;  /* 0x000000040b067210 */ /* 0x000fe20007f7e0ff */
[----:B------:R-:W-:Y:S01]  /*92c0*/  FMUL R175, R175, R185 ;  /* 0x000000b9afaf7220 */ /* 0x000fe20000400000 */
[----:B------:R-:W-:Y:S01]  /*92d0*/  F2FP.BF16.F32.PACK_AB R169, RZ, R169 ;  /* 0x000000a9ffa9723e */ /* 0x000fe200000010ff */
[----:B------:R-:W-:Y:S01]  /*92e0*/  FMUL R176, R176, R185 ;  /* 0x000000b9b0b07220 */ /* 0x000fe20000400000 */
[----:B------:R-:W-:Y:S01]  /*92f0*/  F2FP.BF16.F32.PACK_AB R170, RZ, R170 ;  /* 0x000000aaffaa723e */ /* 0x000fe200000010ff */
[----:B------:R-:W-:Y:S01]  /*9300*/  IMAD.X R7, R9, 0x1, R5, P3 ;  /* 0x0000000109077824 */ /* 0x000fe200018e0605 */
[----:B------:R-:W-:Y:S01]  /*9310*/  F2FP.BF16.F32.PACK_AB R171, RZ, R171 ;  /* 0x000000abffab723e */ /* 0x000fe200000010ff */
[----:B------:R-:W-:Y:S01]  /*9320*/  IMAD R13, R13, 0xf0, RZ ;  /* 0x000000f00d0d7824 */ /* 0x000fe200078e02ff */
[----:B------:R-:W-:Y:S01]  /*9330*/  F2FP.BF16.F32.PACK_AB R172, RZ, R172 ;  /* 0x000000acffac723e */ /* 0x000fe200000010ff */
[----:B------:R-:W-:Y:S01]  /*9340*/  @P1 STG.E.U16 desc[UR36][R4.64+0x2], R169 ;  /* 0x000002a904001986 */ /* 0x000fe2000c101524 */
[C---:B------:R-:W-:Y:S01]  /*9350*/  ISETP.GT.AND P1, PT, R3.reuse, 0x8, PT ;  /* 0x000000080300780c */ /* 0x040fe20003f24270 */
[----:B------:R-:W-:Y:S01]  /*9360*/  IMAD.WIDE.U32 R20, R12, 0xf0, R6 ;  /* 0x000000f00c147825 */ /* 0x000fe200078e0006 */
[----:B------:R-:W-:Y:S01]  /*9370*/  F2FP.BF16.F32.PACK_AB R173, RZ, R173 ;  /* 0x000000adffad723e */ /* 0x000fe200000010ff */
[----:B------:R-:W-:Y:S01]  /*9380*/  @P2 STG.E.U16 desc[UR36][R6.64], R170 ;  /* 0x000000aa06002986 */ /* 0x000fe2000c101524 */
[----:B------:R-:W-:Y:S01]  /*9390*/  ISETP.GT.AND P2, PT, R3, 0x9, PT ;  /* 0x000000090300780c */ /* 0x000fe20003f44270 */
[----:B------:R-:W-:Y:S01]  /*93a0*/  IMAD.IADD R21, R21, 0x1, R13 ;  /* 0x0000000115157824 */ /* 0x000fe200078e020d */
[C---:B------:R-:W-:Y:S01]  /*93b0*/  ISETP.GT.AND P3, PT, R0.reuse, RZ, P1 ;  /* 0x000000ff0000720c */ /* 0x040fe20000f64270 */
[----:B------:R-:W-:Y:S01]  /*93c0*/  @P4 STG.E.U16 desc[UR36][R6.64+0x2], R171 ;  /* 0x000002ab06004986 */ /* 0x000fe2000c101524 */
[----:B------:R-:W-:Y:S01]  /*93d0*/  ISETP.GT.AND P4, PT, R0, RZ, P2 ;  /* 0x000000ff0000720c */ /* 0x000fe20001784270 */
[-C--:B------:R-:W-:Y:S01]  /*93e0*/  FMUL R177, R177, R185.reuse ;  /* 0x000000b9b1b17220 */ /* 0x080fe20000400000 */
[----:B------:R-:W-:Y:S01]  /*93f0*/  F2FP.BF16.F32.PACK_AB R174, RZ, R174 ;  /* 0x000000aeffae723e */ /* 0x000fe200000010ff */
[----:B------:R-:W-:Y:S01]  /*9400*/  FMUL R178, R178, R185 ;  /* 0x000000b9b2b27220 */ /* 0x000fe20000400000 */
[----:B------:R-:W-:Y:S01]  /*9410*/  F2FP.BF16.F32.PACK_AB R175, RZ, R175 ;  /* 0x000000afffaf723e */ /* 0x000fe200000010ff */
[-C--:B------:R-:W-:Y:S01]  /*9420*/  FMUL R179, R179, R185.reuse ;  /* 0x000000b9b3b37220 */ /* 0x080fe20000400000 */
[----:B------:R-:W-:Y:S01]  /*9430*/  F2FP.BF16.F32.PACK_AB R176, RZ, R176 ;  /* 0x000000b0ffb0723e */ /* 0x000fe200000010ff */
[----:B------:R-:W-:Y:S01]  /*9440*/  FMUL R180, R180, R185 ;  /* 0x000000b9b4b47220 */ /* 0x000fe20000400000 */
[----:B------:R-:W-:Y:S01]  /*9450*/  F2FP.BF16.F32.PACK_AB R177, RZ, R177 ;  /* 0x000000b1ffb1723e */ /* 0x000fe200000010ff */
[-C--:B------:R-:W-:Y:S01]  /*9460*/  FMUL R181, R181, R185.reuse ;  /* 0x000000b9b5b57220 */ /* 0x080fe20000400000 */
[----:B------:R-:W-:Y:S01]  /*9470*/  F2FP.BF16.F32.PACK_AB R178, RZ, R178 ;  /* 0x000000b2ffb2723e */ /* 0x000fe200000010ff */
[----:B------:R-:W-:Y:S01]  /*9480*/  @P3 STG.E.U16 desc[UR36][R4.64+0x10], R172 ;  /* 0x000010ac04003986 */ /* 0x000fe2000c101524 */
[----:B------:R-:W-:Y:S01]  /*9490*/  ISETP.GT.AND P3, PT, R0, 0x8, P1 ;  /* 0x000000080000780c */ /* 0x000fe20000f64270 */
[----:B------:R-:W-:Y:S01]  /*94a0*/  FMUL R182, R182, R185 ;  /* 0x000000b9b6b67220 */ /* 0x000fe20000400000 */
[----:B------:R-:W-:Y:S01]  /*94b0*/  F2FP.BF16.F32.PACK_AB R179, RZ, R179 ;  /* 0x000000b3ffb3723e */ /* 0x000fe200000010ff */
[----:B------:R-:W-:Y:S01]  /*94c0*/  @P4 STG.E.U16 desc[UR36][R4.64+0x12], R173 ;  /* 0x000012ad04004986 */ /* 0x000fe2000c101524 */
[----:B------:R-:W-:Y:S01]  /*94d0*/  ISETP.GT.AND P4, PT, R0, 0x8, P2 ;  /* 0x000000080000780c */ /* 0x000fe20001784270 */
[-C--:B------:R-:W-:Y:S01]  /*94e0*/  FMUL R183, R183, R185.reuse ;  /* 0x000000b9b7b77220 */ /* 0x080fe20000400000 */
[----:B------:R-:W-:Y:S01]  /*94f0*/  F2FP.BF16.F32.PACK_AB R180, RZ, R180 ;  /* 0x000000b4ffb4723e */ /* 0x000fe200000010ff */
[-C--:B------:R-:W-:Y:S01]  /*9500*/  FMUL R152, R152, R185.reuse ;  /* 0x000000b998987220 */ /* 0x080fe20000400000 */
[----:B------:R-:W-:Y:S01]  /*9510*/  P2R R8, PR, RZ, 0x2 ;  /* 0x00000002ff087803 */ /* 0x000fe20000000000 */
[----:B------:R-:W-:Y:S01]  /*9520*/  FMUL R153, R153, R185 ;  /* 0x000000b999997220 */ /* 0x000fe20000400000 */
[----:B------:R-:W-:Y:S01]  /*9530*/  F2FP.BF16.F32.PACK_AB R181, RZ, R181 ;  /* 0x000000b5ffb5723e */ /* 0x000fe200000010ff */
[-C--:B------:R-:W-:Y:S01]  /*9540*/  FMUL R154, R154, R185.reuse ;  /* 0x000000b99a9a7220 */ /* 0x080fe20000400000 */
[----:B------:R-:W-:Y:S01]  /*9550*/  F2FP.BF16.F32.PACK_AB R182, RZ, R182 ;  /* 0x000000b6ffb6723e */ /* 0x000fe200000010ff */
[----:B------:R-:W-:Y:S01]  /*9560*/  @P3 STG.E.U16 desc[UR36][R6.64+0x10], R174 ;  /* 0x000010ae06003986 */ /* 0x000fe2000c101524 */
[----:B------:R-:W-:Y:S01]  /*9570*/  ISETP.GT.AND P3, PT, R3, 0x10, PT ;  /* 0x000000100300780c */ /* 0x000fe20003f64270 */
[----:B------:R-:W-:Y:S01]  /*9580*/  FMUL R155, R155, R185 ;  /* 0x000000b99b9b7220 */ /* 0x000fe20000400000 */
[----:B------:R-:W-:Y:S01]  /*9590*/  F2FP.BF16.F32.PACK_AB R183, RZ, R183 ;  /* 0x000000b7ffb7723e */ /* 0x000fe200000010ff */
        /* <DEDUP_REMOVED lines=14> */
[----:B------:R-:W-:Y:S01]  /*9680*/  @P4 STG.E.U16 desc[UR36][R4.64+0x20], R176 ;  /* 0x000020b004004986 */ /* 0x000fe2000c101524 */
[----:B------:R-:W-:Y:S01]  /*9690*/  IADD3 R14, P4, R11, R20, RZ ;  /* 0x000000140b0e7210 */ /* 0x000fe20007f9e0ff */
[-C--:B------:R-:W-:Y:S01]  /*96a0*/  FMUL R162, R162, R185.reuse ;  /* 0x000000b9a2a27220 */ /* 0x080fe20000400000 */
[----:B------:R-:W-:Y:S01]  /*96b0*/  F2FP.BF16.F32.PACK_AB R158, RZ, R158 ;  /* 0x0000009eff9e723e */ /* 0x000fe200000010ff */
[----:B------:R-:W-:Y:S01]  /*96c0*/  FMUL R163, R163, R185 ;  /* 0x000000b9a3a37220 */ /* 0x000fe20000400000 */
[----:B------:R-:W-:Y:S01]  /*96d0*/  F2FP.BF16.F32.PACK_AB R159, RZ, R159 ;  /* 0x0000009fff9f723e */ /* 0x000fe200000010ff */
[--C-:B------:R-:W-:Y:S01]  /*96e0*/  IMAD.X R15, R9, 0x1, R21.reuse, P4 ;  /* 0x00000001090f7824 */ /* 0x100fe200020e0615 */
[----:B------:R-:W-:Y:S01]  /*96f0*/  ISETP.GT.AND P4, PT, R3, 0x11, PT ;  /* 0x000000110300780c */ /* 0x000fe20003f84270 */
[-C--:B------:R-:W-:Y:S01]  /*9700*/  FMUL R164, R164, R185.reuse ;  /* 0x000000b9a4a47220 */ /* 0x080fe20000400000 */
[----:B------:R-:W-:Y:S01]  /*9710*/  F2FP.BF16.F32.PACK_AB R160, RZ, R160 ;  /* 0x000000a0ffa0723e */ /* 0x000fe200000010ff */
[-C--:B------:R-:W-:Y:S01]  /*9720*/  FMUL R165, R165, R185.reuse ;  /* 0x000000b9a5a57220 */ /* 0x080fe20000400000 */
[----:B------:R-:W-:Y:S01]  /*9730*/  ISETP.GT.AND P5, PT, R0, RZ, P4 ;  /* 0x000000ff0000720c */ /* 0x000fe200027a4270 */
        /* <DEDUP_REMOVED lines=44> */
[-C--:B------:R-:W-:Y:S01]  /*9a00*/  FMUL R121, R121, R185.reuse ;  /* 0x000000b979797220 */ /* 0x080fe20000400000 */
        /* <DEDUP_REMOVED lines=29> */
[----:B------:R-:W-:Y:S01]  /*9be0*/  FMUL R135, R135, R185 ;  /* 0x000000b987877220 */ /* 0x000fe20000400000 */
[----:B------:R-:W-:Y:S01]  /*9bf0*/  F2FP.BF16.F32.PACK_AB R129, RZ, R129 ;  /* 0x00000081ff81723e */ /* 0x000fe200000010ff */
[----:B------:R-:W-:Y:S01]  /*9c00*/  @P1 STG.E.U16 desc[UR36][R4.64+0x32], R181 ;  /* 0x000032b504001986 */ /* 0x000fe2000c101524 */
[----:B------:R-:W-:Y:S01]  /*9c10*/  ISETP.GT.AND P1, PT, R0, 0x8, P5 ;  /* 0x000000080000780c */ /* 0x000fe20002f24270 */
[-C--:B------:R-:W-:Y:S01]  /*9c20*/  FMUL R104, R104, R185.reuse ;  /* 0x000000b968687220 */ /* 0x080fe20000400000 */
[----:B------:R-:W-:Y:S01]  /*9c30*/  F2FP.BF16.F32.PACK_AB R128, RZ, R128 ;  /* 0x00000080ff80723e */ /* 0x000fe200000010ff */
[-C--:B------:R-:W-:Y:S01]  /*9c40*/  FMUL R105, R105, R185.reuse ;  /* 0x000000b969697220 */ /* 0x080fe20000400000 */
[----:B------:R-:W-:Y:S01]  /*9c50*/  F2FP.BF16.F32.PACK_AB R130, RZ, R130 ;  /* 0x00000082ff82723e */ /* 0x000fe200000010ff */
[----:B------:R-:W-:Y:S01]  /*9c60*/  FMUL R106, R106, R185 ;  /* 0x000000b96a6a7220 */ /* 0x000fe20000400000 */
[----:B------:R-:W-:Y:S01]  /*9c70*/  F2FP.BF16.F32.PACK_AB R131, RZ, R131 ;  /* 0x00000083ff83723e */ /* 0x000fe200000010ff */
[----:B------:R-:W-:Y:S01]  /*9c80*/  FMUL R107, R107, R185 ;  /* 0x000000b96b6b7220 */ /* 0x000fe20000400000 */
[----:B------:R-:W-:Y:S01]  /*9c90*/  F2FP.BF16.F32.PACK_AB R133, RZ, R133 ;  /* 0x00000085ff85723e */ /* 0x000fe200000010ff */
[-C--:B------:R-:W-:Y:S01]  /*9ca0*/  FMUL R108, R108, R185.reuse ;  /* 0x000000b96c6c7220 */ /* 0x080fe20000400000 */
        /* <DEDUP_REMOVED lines=19> */
[-C--:B------:R-:W-:Y:S01]  /*9de0*/  FMUL R116, R116, R185.reuse ;  /* 0x000000b974747220 */ /* 0x080fe20000400000 */
        /* <DEDUP_REMOVED lines=11> */
[----:B------:R0:W-:Y:S01]  /*9ea0*/  @P1 STG.E.U16 desc[UR36][R20.64], R152 ;  /* 0x0000009814001986 */ /* 0x0001e2000c101524 */
[----:B------:R-:W-:Y:S01]  /*9eb0*/  ISETP.GT.AND P1, PT, R3, 0x1, PT ;  /* 0x000000010300780c */ /* 0x000fe20003f24270 */
[-C--:B------:R-:W-:Y:S01]  /*9ec0*/  FMUL R90, R90, R185.reuse ;  /* 0x000000b95a5a7220 */ /* 0x080fe20000400000 */
[----:B------:R-:W-:Y:S01]  /*9ed0*/  F2FP.BF16.F32.PACK_AB R114, RZ, R114 ;  /* 0x00000072ff72723e */ /* 0x000fe200000010ff */
        /* <DEDUP_REMOVED lines=14> */
[----:B------:R1:W-:Y:S01]  /*9fc0*/  @P1 STG.E.U16 desc[UR36][R20.64+0x2], R153 ;  /* 0x0000029914001986 */ /* 0x0003e2000c101524 */
[----:B------:R-:W-:Y:S01]  /*9fd0*/  ISETP.NE.AND P1, PT, R8, RZ, PT ;  /* 0x000000ff0800720c */ /* 0x000fe20003f25270 */
[----:B------:R-:W-:Y:S01]  /*9fe0*/  FMUL R98, R98, R185 ;  /* 0x000000b962627220 */ /* 0x000fe20000400000 */
[----:B------:R-:W-:Y:S01]  /*9ff0*/  F2FP.BF16.F32.PACK_AB R89, RZ, R89 ;  /* 0x00000059ff59723e */ /* 0x000fe200000010ff */
[----:B------:R-:W-:Y:S01]  /*a000*/  @P0 STG.E.U16 desc[UR36][R14.64], R154 ;  /* 0x0000009a0e000986 */ /* 0x000fe2000c101524 */
        /* <DEDUP_REMOVED lines=18> */
[C---:B------:R-:W-:Y:S01]  /*a130*/  ISETP.GT.AND P0, PT, R0.reuse, 0x80, P1 ;  /* 0x000000800000780c */ /* 0x040fe20000f04270 */
[-C--:B------:R-:W-:Y:S01]  /*a140*/  FMUL R75, R75, R185.reuse ;  /* 0x000000b94b4b7220 */ /* 0x080fe20000400000 */
        /* <DEDUP_REMOVED lines=11> */
[----:B------:R-:W-:Y:S01]  /*a200*/  @P0 STG.E.U16 desc[UR36][R20.64+0x10], R156 ;  /* 0x0000109c14000986 */ /* 0x000fe2000c101524 */
[C---:B------:R-:W-:Y:S01]  /*a210*/  ISETP.GT.AND P0, PT, R0.reuse, 0x80, P2 ;  /* 0x000000800000780c */ /* 0x040fe20001704270 */
[-C--:B------:R-:W-:Y:S01]  /*a220*/  FMUL R81, R81, R185.reuse ;  /* 0x000000b951517220 */ /* 0x080fe20000400000 */
[----:B------:R-:W-:Y:S01]  /*a230*/  ISETP.GT.AND P2, PT, R0, 0x88, P2 ;  /* 0x000000880000780c */ /* 0x000fe20001744270 */
        /* <DEDUP_REMOVED lines=13> */
[C---:B------:R-:W-:Y:S01]  /*a310*/  ISETP.GT.AND P3, PT, R0.reuse, 0x88, P3 ;  /* 0x000000880000780c */ /* 0x040fe20001f64270 */
[----:B------:R-:W-:Y:S01]  /*a320*/  @P1 STG.E.U16 desc[UR36][R14.64+0x10], R158 ;  /* 0x0000109e0e001986 */ /* 0x000fe2000c101524 */
[----:B------:R-:W-:Y:S01]  /*a330*/  ISETP.GT.AND P1, PT, R0, 0x80, P4 ;  /* 0x000000800000780c */ /* 0x000fe20002724270 */
[-C--:B------:R-:W-:Y:S01]  /*a340*/  FMUL R56, R56, R185.reuse ;  /* 0x000000b938387220 */ /* 0x080fe20000400000 */
[----:B------:R-:W-:Y:S01]  /*a350*/  ISETP.GT.AND P4, PT, R0, 0x88, P4 ;  /* 0x000000880000780c */ /* 0x000fe20002784270 */
[----:B------:R-:W-:Y:S01]  /*a360*/  @P2 STG.E.U16 desc[UR36][R14.64+0x12], R159 ;  /* 0x0000129f0e002986 */ /* 0x000fe2000c101524 */
[----:B------:R-:W-:Y:S01]  /*a370*/  ISETP.GT.AND P2, PT, R3, 0x20, PT ;  /* 0x000000200300780c */ /* 0x000fe20003f44270 */
        /* <DEDUP_REMOVED lines=10> */
[----:B------:R-:W-:Y:S01]  /*a420*/  FMUL R60, R60, R185 ;  /* 0x000000b93c3c7220 */ /* 0x000fe20000400000 */
[----:B------:R-:W-:Y:S01]  /*a430*/  ISETP.GT.AND P6, PT, R0, 0x88, P6 ;  /* 0x000000880000780c */ /* 0x000fe200037c4270 */
[----:B------:R-:W-:Y:S01]  /*a440*/  @P3 STG.E.U16 desc[UR36][R14.64+0x20], R162 ;  /* 0x000020a20e003986 */ /* 0x000fe2000c101524 */
[----:B------:R-:W-:Y:S01]  /*a450*/  F2FP.BF16.F32.PACK_AB R77, RZ, R77 ;  /* 0x0000004dff4d723e */ /* 0x000fe200000010ff */
[----:B------:R-:W-:Y:S01]  /*a460*/  FMUL R61, R61, R185 ;  /* 0x000000b93d3d7220 */ /* 0x000fe20000400000 */
[----:B------:R-:W-:Y:S01]  /*a470*/  F2FP.BF16.F32.PACK_AB R78, RZ, R78 ;  /* 0x0000004eff4e723e */ /* 0x000fe200000010ff */
[----:B------:R-:W-:Y:S01]  /*a480*/  @P4 STG.E.U16 desc[UR36][R14.64+0x22], R163 ;  /* 0x000022a30e004986 */ /* 0x000fe2000c101524 */
[----:B------:R-:W-:Y:S01]  /*a490*/  F2FP.BF16.F32.PACK_AB R79, RZ, R79 ;  /* 0x0000004fff4f723e */ /* 0x000fe200000010ff */
[----:B------:R-:W-:Y:S01]  /*a4a0*/  FMUL R62, R62, R185 ;  /* 0x000000b93e3e7220 */ /* 0x000fe20000400000 */
[----:B------:R-:W-:Y:S01]  /*a4b0*/  F2FP.BF16.F32.PACK_AB R80, RZ, R80 ;  /* 0x00000050ff50723e */ /* 0x000fe200000010ff */
[----:B------:R-:W-:Y:S01]  /*a4c0*/  @P0 STG.E.U16 desc[UR36][R20.64+0x30], R164 ;  /* 0x000030a414000986 */ /* 0x000fe2000c101524 */
[----:B------:R-:W-:Y:S01]  /*a4d0*/  ISETP.GT.AND P0, PT, R3, 0x21, PT ;  /* 0x000000210300780c */ /* 0x000fe20003f04270 */
[----:B0-----:R-:W-:Y:S01]  /*a4e0*/  @P1 IMAD.MOV.U32 R152, RZ, RZ, R20 ;  /* 0x000000ffff981224 */ /* 0x001fe200078e0014 */
[----:B------:R-:W-:Y:S01]  /*a4f0*/  F2FP.BF16.F32.PACK_AB R81, RZ, R81 ;  /* 0x00000051ff51723e */ /* 0x000fe200000010ff */
[----:B-1----:R-:W-:Y:S01]  /*a500*/  @P1 IMAD.MOV.U32 R153, RZ, RZ, R21 ;  /* 0x000000ffff991224 */ /* 0x002fe200078e0015 */
[C---:B------:R-:W-:Y:S01]  /*a510*/  ISETP.GT.AND P3, PT, R0.reuse, RZ, P0 ;  /* 0x000000ff0000720c */ /* 0x040fe20000764270 */
[-C--:B------:R-:W-:Y:S01]  /*a520*/  FMUL R63, R63, R185.reuse ;  /* 0x000000b93f3f7220 */ /* 0x080fe20000400000 */
[C---:B------:R-:W-:Y:S01]  /*a530*/  ISETP.GT.AND P4, PT, R0.reuse, 0x8, P0 ;  /* 0x000000080000780c */ /* 0x040fe20000784270 */
[-C--:B------:R-:W-:Y:S01]  /*a540*/  FMUL R65, R65, R185.reuse ;  /* 0x000000b941417220 */ /* 0x080fe20000400000 */
[----:B------:R-:W-:Y:S01]  /*a550*/  @P1 STG.E.U16 desc[UR36][R152.64+0x32], R165 ;  /* 0x000032a598001986 */ /* 0x000fe2000c101524 */
[----:B------:R-:W-:Y:S01]  /*a560*/  ISETP.GT.AND P1, PT, R0, RZ, P2 ;  /* 0x000000ff0000720c */ /* 0x000fe20001724270 */
[-C--:B------:R-:W-:Y:S01]  /*a570*/  FMUL R64, R64, R185.reuse ;  /* 0x000000b940407220 */ /* 0x080fe20000400000 */
[----:B------:R-:W-:Y:S01]  /*a580*/  ISETP.GT.AND P2, PT, R0, 0x8, P2 ;  /* 0x000000080000780c */ /* 0x000fe20001744270 */
[----:B------:R-:W-:Y:S01]  /*a590*/  @P5 STG.E.U16 desc[UR36][R14.64+0x30], R166 ;  /* 0x000030a60e005986 */ /* 0x000fe2000c101524 */
[----:B------:R-:W-:Y:S01]  /*a5a0*/  F2FP.BF16.F32.PACK_AB R82, RZ, R82 ;  /* 0x00000052ff52723e */ /* 0x000fe200000010ff */
[----:B------:R-:W-:Y:S01]  /*a5b0*/  FMUL R66, R66, R185 ;  /* 0x000000b942427220 */ /* 0x000fe20000400000 */
[----:B------:R-:W-:Y:S01]  /*a5c0*/  F2FP.BF16.F32.PACK_AB R83, RZ, R83 ;  /* 0x00000053ff53723e */ /* 0x000fe200000010ff */
[----:B------:R0:W-:Y:S01]  /*a5d0*/  @P6 STG.E.U16 desc[UR36][R14.64+0x32], R167 ;  /* 0x000032a70e006986 */ /* 0x0001e2000c101524 */
        /* <DEDUP_REMOVED lines=8> */
[C---:B------:R-:W-:Y:S01]  /*a660*/  ISETP.GT.AND P1, PT, R3.reuse, 0x28, PT ;  /* 0x000000280300780c */ /* 0x040fe20003f24270 */
[-C--:B------:R-:W-:Y:S01]  /*a670*/  FMUL R68, R68, R185.reuse ;  /* 0x000000b944447220 */ /* 0x080fe20000400000 */
[----:B------:R-:W-:Y:S01]  /*a680*/  F2FP.BF16.F32.PACK_AB R56, RZ, R56 ;  /* 0x00000038ff38723e */ /* 0x000fe200000010ff */
[----:B------:R1:W-:Y:S01]  /*a690*/  @P2 STG.E.U16 desc[UR36][R6.64+0x40], R138 ;  /* 0x0000408a06002986 */ /* 0x0003e2000c101524 */
[----:B------:R-:W-:Y:S01]  /*a6a0*/  ISETP.GT.AND P2, PT, R3, 0x29, PT ;  /* 0x000000290300780c */ /* 0x000fe20003f44270 */
[----:B0-----:R-:W-:Y:S01]  /*a6b0*/  IMAD.WIDE.U32 R14, R12, 0xf0, R6 ;  /* 0x000000f00c0e7825 */ /* 0x001fe200078e0006 */
[C---:B------:R-:W-:Y:S01]  /*a6c0*/  ISETP.GT.AND P3, PT, R0.reuse, RZ, P1 ;  /* 0x000000ff0000720c */ /* 0x040fe20000f64270 */
[----:B------:R1:W-:Y:S01]  /*a6d0*/  @P4 STG.E.U16 desc[UR36][R6.64+0x42], R139 ;  /* 0x0000428b06004986 */ /* 0x0003e2000c101524 */
[----:B------:R-:W-:Y:S01]  /*a6e0*/  ISETP.GT.AND P4, PT, R0, RZ, P2 ;  /* 0x000000ff0000720c */ /* 0x000fe20001784270 */
[----:B------:R-:W-:Y:S01]  /*a6f0*/  IMAD.IADD R13, R13, 0x1, R15 ;  /* 0x000000010d0d7824 */ /* 0x000fe200078e020f */
[----:B------:R-:W-:Y:S01]  /*a700*/  P2R R17, PR, RZ, 0x2 ;  /* 0x00000002ff117803 */ /* 0x000fe20000000000 */
[----:B------:R-:W-:Y:S01]  /*a710*/  IMAD.MOV.U32 R12, RZ, RZ, R14 ;  /* 0x000000ffff0c7224 */ /* 0x000fe200078e000e */
[----:B------:R-:W-:Y:S01]  /*a720*/  P2R R10, PR, RZ, 0x4 ;  /* 0x00000004ff0a7803 */ /* 0x000fe20000000000 */
[----:B------:R-:W-:Y:S01]  /*a730*/  FMUL R70, R70, R185 ;  /* 0x000000b946467220 */ /* 0x000fe20000400000 */
[----:B------:R-:W-:Y:S01]  /*a740*/  F2FP.BF16.F32.PACK_AB R57, RZ, R57 ;  /* 0x00000039ff39723e */ /* 0x000fe200000010ff */
[-C--:B------:R-:W-:Y:S01]  /*a750*/  FMUL R71, R71, R185.reuse ;  /* 0x000000b947477220 */ /* 0x080fe20000400000 */
[----:B------:R-:W-:Y:S01]  /*a760*/  F2FP.BF16.F32.PACK_AB R58, RZ, R58 ;  /* 0x0000003aff3a723e */ /* 0x000fe200000010ff */
[----:B------:R-:W-:Y:S01]  /*a770*/  FMUL R40, R40, R185 ;  /* 0x000000b928287220 */ /* 0x000fe20000400000 */
[----:B------:R-:W-:Y:S01]  /*a780*/  F2FP.BF16.F32.PACK_AB R59, RZ, R59 ;  /* 0x0000003bff3b723e */ /* 0x000fe200000010ff */
[----:B------:R1:W-:Y:S01]  /*a790*/  @P3 STG.E.U16 desc[UR36][R4.64+0x50], R140 ;  /* 0x0000508c04003986 */ /* 0x0003e2000c101524 */
[C---:B------:R-:W-:Y:S01]  /*a7a0*/  ISETP.GT.AND P3, PT, R0.reuse, 0x8, P1 ;  /* 0x000000080000780c */ /* 0x040fe20000f64270 */
[-C--:B------:R-:W-:Y:S01]  /*a7b0*/  FMUL R41, R41, R185.reuse ;  /* 0x000000b929297220 */ /* 0x080fe20000400000 */
[----:B------:R-:W-:Y:S01]  /*a7c0*/  F2FP.BF16.F32.PACK_AB R60, RZ, R60 ;  /* 0x0000003cff3c723e */ /* 0x000fe200000010ff */
[----:B------:R1:W-:Y:S01]  /*a7d0*/  @P4 STG.E.U16 desc[UR36][R4.64+0x52], R141 ;  /* 0x0000528d04004986 */ /* 0x0003e2000c101524 */
[----:B------:R-:W-:Y:S01]  /*a7e0*/  ISETP.GT.AND P4, PT, R0, 0x8, P2 ;  /* 0x000000080000780c */ /* 0x000fe20001784270 */
        /* <DEDUP_REMOVED lines=8> */
[----:B------:R1:W-:Y:S01]  /*a870*/  @P3 STG.E.U16 desc[UR36][R6.64+0x50], R142 ;  /* 0x0000508e06003986 */ /* 0x0003e2000c101524 */
[----:B------:R-:W-:Y:S01]  /*a880*/  ISETP.GT.AND P3, PT, R3, 0x30, PT ;  /* 0x000000300300780c */ /* 0x000fe20003f64270 */
[-C--:B------:R-:W-:Y:S01]  /*a890*/  FMUL R46, R46, R185.reuse ;  /* 0x000000b92e2e7220 */ /* 0x080fe20000400000 */
[----:B------:R-:W-:Y:S01]  /*a8a0*/  F2FP.BF16.F32.PACK_AB R64, RZ, R64 ;  /* 0x00000040ff40723e */ /* 0x000fe200000010ff */
[----:B------:R1:W-:Y:S01]  /*a8b0*/  @P4 STG.E.U16 desc[UR36][R6.64+0x52], R143 ;  /* 0x0000528f06004986 */ /* 0x0003e2000c101524 */
[----:B------:R-:W-:Y:S01]  /*a8c0*/  ISETP.GT.AND P4, PT, R0, RZ, P3 ;  /* 0x000000ff0000720c */ /* 0x000fe20001f84270 */
        /* <DEDUP_REMOVED lines=10> */
[----:B------:R-:W-:Y:S01]  /*a970*/  FMUL R52, R52, R185 ;  /* 0x000000b934347220 */ /* 0x000fe20000400000 */
[----:B------:R-:W-:Y:S01]  /*a980*/  F2FP.BF16.F32.PACK_AB R71, RZ, R71 ;  /* 0x00000047ff47723e */ /* 0x000fe200000010ff */
[----:B------:R1:W-:Y:S01]  /*a990*/  @P4 STG.E.U16 desc[UR36][R4.64+0x60], R144 ;  /* 0x0000609004004986 */ /* 0x0003e2000c101524 */
[----:B------:R-:W-:Y:S01]  /*a9a0*/  IADD3 R8, P4, R11, R14, RZ ;  /* 0x0000000e0b087210 */ /* 0x000fe20007f9e0ff */
[-C--:B------:R-:W-:Y:S01]  /*a9b0*/  FMUL R53, R53, R185.reuse ;  /* 0x000000b935357220 */ /* 0x080fe20000400000 */
[----:B------:R-:W-:Y:S01]  /*a9c0*/  F2FP.BF16.F32.PACK_AB R40, RZ, R40 ;  /* 0x00000028ff28723e */ /* 0x000fe200000010ff */
[----:B------:R-:W-:Y:S01]  /*a9d0*/  FMUL R54, R54, R185 ;  /* 0x000000b936367220 */ /* 0x000fe20000400000 */
[----:B------:R-:W-:Y:S01]  /*a9e0*/  F2FP.BF16.F32.PACK_AB R41, RZ, R41 ;  /* 0x00000029ff29723e */ /* 0x000fe200000010ff */
[----:B------:R-:W-:Y:S01]  /*a9f0*/  IMAD.X R9, R9, 0x1, R13, P4 ;  /* 0x0000000109097824 */ /* 0x000fe200020e060d */
        /* <DEDUP_REMOVED lines=38> */
[----:B------:R-:W-:-:S02]  /*ac60*/  F2FP.BF16.F32.PACK_AB R25, RZ, R25 ;  /* 0x00000019ff19723e */ /* 0x000fc400000010ff */
[----:B------:R-:W-:Y:S02]  /*ac70*/  F2FP.BF16.F32.PACK_AB R26, RZ, R26 ;  /* 0x0000001aff1a723e */ /* 0x000fe400000010ff */
[----:B------:R-:W-:Y:S02]  /*ac80*/  F2FP.BF16.F32.PACK_AB R27, RZ, R27 ;  /* 0x0000001bff1b723e */ /* 0x000fe400000010ff */
[----:B------:R-:W-:Y:S01]  /*ac90*/  F2FP.BF16.F32.PACK_AB R28, RZ, R28 ;  /* 0x0000001cff1c723e */ /* 0x000fe200000010ff */
[----:B------:R1:W-:Y:S01]  /*aca0*/  @P5 STG.E.U16 desc[UR36][R6.64+0x62], R147 ;  /* 0x0000629306005986 */ /* 0x0003e2000c101524 */
[----:B------:R-:W-:Y:S02]  /*acb0*/  ISETP.GT.AND P5, PT, R3, 0x38, PT ;  /* 0x000000380300780c */ /* 0x000fe40003fa4270 */
[----:B------:R-:W-:Y:S02]  /*acc0*/  F2FP.BF16.F32.PACK_AB R29, RZ, R29 ;  /* 0x0000001dff1d723e */ /* 0x000fe400000010ff */
[----:B------:R-:W-:-:S02]  /*acd0*/  ISETP.GT.AND P6, PT, R0, RZ, P5 ;  /* 0x000000ff0000720c */ /* 0x000fc40002fc4270 */
[----:B------:R-:W-:Y:S02]  /*ace0*/  F2FP.BF16.F32.PACK_AB R30, RZ, R30 ;  /* 0x0000001eff1e723e */ /* 0x000fe400000010ff */
[----:B------:R-:W-:Y:S02]  /*acf0*/  F2FP.BF16.F32.PACK_AB R31, RZ, R31 ;  /* 0x0000001fff1f723e */ /* 0x000fe400000010ff */
[----:B------:R-:W-:Y:S02]  /*ad00*/  F2FP.BF16.F32.PACK_AB R32, RZ, R32 ;  /* 0x00000020ff20723e */ /* 0x000fe400000010ff */
[----:B------:R-:W-:Y:S02]  /*ad10*/  F2FP.BF16.F32.PACK_AB R33, RZ, R33 ;  /* 0x00000021ff21723e */ /* 0x000fe400000010ff */
[----:B------:R-:W-:Y:S02]  /*ad20*/  F2FP.BF16.F32.PACK_AB R34, RZ, R34 ;  /* 0x00000022ff22723e */ /* 0x000fe400000010ff */
[----:B------:R-:W-:Y:S01]  /*ad30*/  F2FP.BF16.F32.PACK_AB R35, RZ, R35 ;  /* 0x00000023ff23723e */ /* 0x000fe200000010ff */
[----:B------:R1:W-:Y:S01]  /*ad40*/  @P6 STG.E.U16 desc[UR36][R4.64+0x70], R148 ;  /* 0x0000709404006986 */ /* 0x0003e2000c101524 */
[----:B------:R-:W-:-:S02]  /*ad50*/  ISETP.GT.AND P6, PT, R3, 0x39, PT ;  /* 0x000000390300780c */ /* 0x000fc40003fc4270 */
[----:B------:R-:W-:Y:S02]  /*ad60*/  F2FP.BF16.F32.PACK_AB R36, RZ, R36 ;  /* 0x00000024ff24723e */ /* 0x000fe400000010ff */
[----:B------:R-:W-:Y:S02]  /*ad70*/  ISETP.GT.AND P1, PT, R0, RZ, P6 ;  /* 0x000000ff0000720c */ /* 0x000fe40003724270 */
[----:B------:R-:W-:Y:S02]  /*ad80*/  F2FP.BF16.F32.PACK_AB R37, RZ, R37 ;  /* 0x00000025ff25723e */ /* 0x000fe400000010ff */
[----:B------:R-:W-:Y:S02]  /*ad90*/  F2FP.BF16.F32.PACK_AB R38, RZ, R38 ;  /* 0x00000026ff26723e */ /* 0x000fe400000010ff */
[----:B------:R-:W-:-:S07]  /*ada0*/  F2FP.BF16.F32.PACK_AB R39, RZ, R39 ;  /* 0x00000027ff27723e */ /* 0x000fce00000010ff */
[----:B------:R1:W-:Y:S01]  /*adb0*/  @P1 STG.E.U16 desc[UR36][R4.64+0x72], R149 ;  /* 0x0000729504001986 */ /* 0x0003e2000c101524 */
[----:B------:R-:W-:-:S13]  /*adc0*/  ISETP.GT.AND P1, PT, R0, 0x8, P5 ;  /* 0x000000080000780c */ /* 0x000fda0002f24270 */
[----:B------:R1:W-:Y:S01]  /*add0*/  @P1 STG.E.U16 desc[UR36][R6.64+0x70], R150 ;  /* 0x0000709606001986 */ /* 0x0003e2000c101524 */
[----:B------:R-:W-:-:S13]  /*ade0*/  ISETP.GT.AND P1, PT, R0, 0x8, P6 ;  /* 0x000000080000780c */ /* 0x000fda0003724270 */
[----:B------:R1:W-:Y:S01]  /*adf0*/  @P1 STG.E.U16 desc[UR36][R6.64+0x72], R151 ;  /* 0x0000729706001986 */ /* 0x0003e2000c101524 */
[----:B------:R-:W-:-:S04]  /*ae00*/  ISETP.GT.AND P1, PT, R3, 0x20, PT ;  /* 0x000000200300780c */ /* 0x000fc80003f24270 */
[C---:B------:R-:W-:Y:S02]  /*ae10*/  ISETP.GT.AND P2, PT, R0.reuse, 0x80, P1 ;  /* 0x000000800000780c */ /* 0x040fe40000f44270 */
[----:B------:R-:W-:-:S11]  /*ae20*/  ISETP.GT.AND P1, PT, R0, 0x88, P1 ;  /* 0x000000880000780c */ /* 0x000fd60000f24270 */
[----:B------:R1:W-:Y:S01]  /*ae30*/  @P2 STG.E.U16 desc[UR36][R12.64+0x40], R120 ;  /* 0x000040780c002986 */ /* 0x0003e2000c101524 */
[C---:B------:R-:W-:Y:S02]  /*ae40*/  ISETP.GT.AND P2, PT, R0.reuse, 0x80, P0 ;  /* 0x000000800000780c */ /* 0x040fe40000744270 */
[----:B------:R-:W-:-:S11]  /*ae50*/  ISETP.GT.AND P0, PT, R0, 0x88, P0 ;  /* 0x000000880000780c */ /* 0x000fd60000704270 */
[----:B------:R1:W-:Y:S01]  /*ae60*/  @P2 STG.E.U16 desc[UR36][R12.64+0x42], R121 ;  /* 0x000042790c002986 */ /* 0x0003e2000c101524 */
[----:B------:R-:W-:-:S03]  /*ae70*/  ISETP.NE.AND P2, PT, R10, RZ, PT ;  /* 0x000000ff0a00720c */ /* 0x000fc60003f45270 */
[----:B------:R1:W-:Y:S01]  /*ae80*/  @P1 STG.E.U16 desc[UR36][R8.64+0x40], R122 ;  /* 0x0000407a08001986 */ /* 0x0003e2000c101524 */
[----:B------:R-:W-:-:S03]  /*ae90*/  ISETP.NE.AND P1, PT, R17, RZ, PT ;  /* 0x000000ff1100720c */ /* 0x000fc60003f25270 */
[----:B------:R1:W-:Y:S01]  /*aea0*/  @P0 STG.E.U16 desc[UR36][R8.64+0x42], R123 ;  /* 0x0000427b08000986 */ /* 0x0003e2000c101524 */
[C---:B------:R-:W-:Y:S02]  /*aeb0*/  ISETP.GT.AND P0, PT, R0.reuse, 0x80, P1 ;  /* 0x000000800000780c */ /* 0x040fe40000f04270 */
[----:B------:R-:W-:-:S11]  /*aec0*/  ISETP.GT.AND P1, PT, R0, 0x88, P1 ;  /* 0x000000880000780c */ /* 0x000fd60000f24270 */
[----:B------:R1:W-:Y:S01]  /*aed0*/  @P0 STG.E.U16 desc[UR36][R12.64+0x50], R124 ;  /* 0x0000507c0c000986 */ /* 0x0003e2000c101524 */
[C---:B------:R-:W-:Y:S02]  /*aee0*/  ISETP.GT.AND P0, PT, R0.reuse, 0x80, P2 ;  /* 0x000000800000780c */ /* 0x040fe40001704270 */
[----:B------:R-:W-:-:S11]  /*aef0*/  ISETP.GT.AND P2, PT, R0, 0x88, P2 ;  /* 0x000000880000780c */ /* 0x000fd60001744270 */
[----:B------:R1:W-:Y:S01]  /*af00*/  @P0 STG.E.U16 desc[UR36][R12.64+0x52], R125 ;  /* 0x0000527d0c000986 */ /* 0x0003e2000c101524 */
[C---:B------:R-:W-:Y:S02]  /*af10*/  ISETP.GT.AND P0, PT, R0.reuse, 0x80, P4 ;  /* 0x000000800000780c */ /* 0x040fe40002704270 */
[C---:B------:R-:W-:Y:S01]  /*af20*/  ISETP.GT.AND P4, PT, R0.reuse, 0x88, P4 ;  /* 0x000000880000780c */ /* 0x040fe20002784270 */
[----:B------:R1:W-:Y:S01]  /*af30*/  @P1 STG.E.U16 desc[UR36][R8.64+0x50], R126 ;  /* 0x0000507e08001986 */ /* 0x0003e2000c101524 */
[C---:B------:R-:W-:Y:S02]  /*af40*/  ISETP.GT.AND P1, PT, R0.reuse, 0x80, P3 ;  /* 0x000000800000780c */ /* 0x040fe40001f24270 */
[----:B------:R-:W-:Y:S01]  /*af50*/  ISETP.GT.AND P3, PT, R0, 0x88, P3 ;  /* 0x000000880000780c */ /* 0x000fe20001f64270 */
[----:B------:R1:W-:Y:S01]  /*af60*/  @P2 STG.E.U16 desc[UR36][R8.64+0x52], R127 ;  /* 0x0000527f08002986 */ /* 0x0003e2000c101524 */
[----:B------:R-:W-:-:S05]  /*af70*/  ISETP.GT.AND P2, PT, R3, 0x40, PT ;  /* 0x000000400300780c */ /* 0x000fca0003f44270 */
[----:B------:R1:W-:Y:S01]  /*af80*/  @P0 STG.E.U16 desc[UR36][R12.64+0x62], R129 ;  /* 0x000062810c000986 */ /* 0x0003e2000c101524 */
[C---:B------:R-:W-:Y:S02]  /*af90*/  ISETP.GT.AND P0, PT, R0.reuse, 0x80, P6 ;  /* 0x000000800000780c */ /* 0x040fe40003704270 */
[C---:B------:R-:W-:Y:S01]  /*afa0*/  ISETP.GT.AND P6, PT, R0.reuse, 0x88, P6 ;  /* 0x000000880000780c */ /* 0x040fe200037c4270 */
[----:B------:R1:W-:Y:S01]  /*afb0*/  @P1 STG.E.U16 desc[UR36][R12.64+0x60], R128 ;  /* 0x000060800c001986 */ /* 0x0003e2000c101524 */
[C---:B------:R-:W-:Y:S02]  /*afc0*/  ISETP.GT.AND P1, PT, R0.reuse, 0x80, P5 ;  /* 0x000000800000780c */ /* 0x040fe40002f24270 */
[----:B------:R-:W-:Y:S01]  /*afd0*/  ISETP.GT.AND P5, PT, R0, 0x88, P5 ;  /* 0x000000880000780c */ /* 0x000fe20002fa4270 */
[----:B------:R1:W-:Y:S04]  /*afe0*/  @P3 STG.E.U16 desc[UR36][R8.64+0x60], R130 ;  /* 0x0000608208003986 */ /* 0x0003e8000c101524 */
[----:B------:R1:W-:Y:S04]  /*aff0*/  @P4 STG.E.U16 desc[UR36][R8.64+0x62], R131 ;  /* 0x0000628308004986 */ /* 0x0003e8000c101524 */
[----:B------:R1:W-:Y:S01]  /*b000*/  @P0 STG.E.U16 desc[UR36][R12.64+0x72], R133 ;  /* 0x000072850c000986 */ /* 0x0003e2000c101524 */
[----:B------:R-:W-:-:S03]  /*b010*/  ISETP.GT.AND P0, PT, R3, 0x41, PT ;  /* 0x000000410300780c */ /* 0x000fc60003f04270 */
[----:B------:R1:W-:Y:S01]  /*b020*/  @P1 STG.E.U16 desc[UR36][R12.64+0x70], R132 ;  /* 0x000070840c001986 */ /* 0x0003e2000c101524 */
[C---:B------:R-:W-:Y:S02]  /*b030*/  ISETP.GT.AND P1, PT, R0.reuse, RZ, P2 ;  /* 0x000000ff0000720c */ /* 0x040fe40001724270 */
[C---:B------:R-:W-:Y:S01]  /*b040*/  ISETP.GT.AND P3, PT, R0.reuse, RZ, P0 ;  /* 0x000000ff0000720c */ /* 0x040fe20000764270 */
[----:B------:R1:W-:Y:S01]  /*b050*/  @P5 STG.E.U16 desc[UR36][R8.64+0x70], R134 ;  /* 0x0000708608005986 */ /* 0x0003e2000c101524 */
[C---:B------:R-:W-:Y:S02]  /*b060*/  ISETP.GT.AND P2, PT, R0.reuse, 0x8, P2 ;  /* 0x000000080000780c */ /* 0x040fe40001744270 */
[----:B------:R-:W-:Y:S01]  /*b070*/  ISETP.GT.AND P4, PT, R0, 0x8, P0 ;  /* 0x000000080000780c */ /* 0x000fe20000784270 */
[----:B------:R1:W-:Y:S06]  /*b080*/  @P6 STG.E.U16 desc[UR36][R8.64+0x72], R135 ;  /* 0x0000728708006986 */ /* 0x0003ec000c101524 */
[----:B------:R1:W-:Y:S01]  /*b090*/  @P1 STG.E.U16 desc[UR36][R4.64+0x80], R104 ;  /* 0x0000806804001986 */ /* 0x0003e2000c101524 */
[----:B------:R-:W-:-:S03]  /*b0a0*/  ISETP.GT.AND P1, PT, R3, 0x48, PT ;  /* 0x000000480300780c */ /* 0x000fc60003f24270 */
[----:B------:R1:W-:Y:S01]  /*b0b0*/  @P3 STG.E.U16 desc[UR36][R4.64+0x82], R105 ;  /* 0x0000826904003986 */ /* 0x0003e2000c101524 */
[----:B------:R-:W-:Y:S02]  /*b0c0*/  ISETP.GT.AND P3, PT, R0, RZ, P1 ;  /* 0x000000ff0000720c */ /* 0x000fe40000f64270 */
[----:B------:R-:W-:Y:S01]  /*b0d0*/  P2R R11, PR, RZ, 0x2 ;  /* 0x00000002ff0b7803 */ /* 0x000fe20000000000 */
[----:B------:R1:W-:Y:S01]  /*b0e0*/  @P2 STG.E.U16 desc[UR36][R6.64+0x80], R106 ;  /* 0x0000806a06002986 */ /* 0x0003e2000c101524 */
[----:B------:R-:W-:-:S03]  /*b0f0*/  ISETP.GT.AND P2, PT, R3, 0x49, PT ;  /* 0x000000490300780c */ /* 0x000fc60003f44270 */
[----:B------:R1:W-:Y:S01]  /*b100*/  @P4 STG.E.U16 desc[UR36][R6.64+0x82], R107 ;  /* 0x0000826b06004986 */ /* 0x0003e2000c101524 */
[----:B------:R-:W-:Y:S02]  /*b110*/  ISETP.GT.AND P4, PT, R0, RZ, P2 ;  /* 0x000000ff0000720c */ /* 0x000fe40001784270 */
[----:B------:R-:W-:-:S03]  /*b120*/  P2R R10, PR, RZ, 0x4 ;  /* 0x00000004ff0a7803 */ /* 0x000fc60000000000 */
[----:B------:R1:W-:Y:S01]  /*b130*/  @P3 STG.E.U16 desc[UR36][R4.64+0x90], R108 ;  /* 0x0000906c04003986 */ /* 0x0003e2000c101524 */
[----:B------:R-:W-:-:S07]  /*b140*/  ISETP.GT.AND P3, PT, R0, 0x8, P1 ;  /* 0x000000080000780c */ /* 0x000fce0000f64270 */
[----:B------:R1:W-:Y:S01]  /*b150*/  @P4 STG.E.U16 desc[UR36][R4.64+0x92], R109 ;  /* 0x0000926d04004986 */ /* 0x0003e2000c101524 */
[----:B------:R-:W-:-:S05]  /*b160*/  ISETP.GT.AND P4, PT, R0, 0x8, P2 ;  /* 0x000000080000780c */ /* 0x000fca0001784270 */
[----:B------:R1:W-:Y:S01]  /*b170*/  @P3 STG.E.U16 desc[UR36][R6.64+0x90], R110 ;  /* 0x0000906e06003986 */ /* 0x0003e2000c101524 */
[----:B------:R-:W-:-:S07]  /*b180*/  ISETP.GT.AND P3, PT, R3, 0x50, PT ;  /* 0x000000500300780c */ /* 0x000fce0003f64270 */
[----:B------:R1:W-:Y:S01]  /*b190*/  @P4 STG.E.U16 desc[UR36][R6.64+0x92], R111 ;  /* 0x0000926f06004986 */ /* 0x0003e2000c101524 */
[----:B------:R-:W-:-:S13]  /*b1a0*/  ISETP.GT.AND P4, PT, R0, RZ, P3 ;  /* 0x000000ff0000720c */ /* 0x000fda0001f84270 */
[----:B------:R1:W-:Y:S01]  /*b1b0*/  @P4 STG.E.U16 desc[UR36][R4.64+0xa0], R112 ;  /* 0x0000a07004004986 */ /* 0x0003e2000c101524 */
[----:B------:R-:W-:-:S04]  /*b1c0*/  ISETP.GT.AND P4, PT, R3, 0x51, PT ;  /* 0x000000510300780c */ /* 0x000fc80003f84270 */
[----:B------:R-:W-:-:S13]  /*b1d0*/  ISETP.GT.AND P5, PT, R0, RZ, P4 ;  /* 0x000000ff0000720c */ /* 0x000fda00027a4270 */
[----:B------:R1:W-:Y:S01]  /*b1e0*/  @P5 STG.E.U16 desc[UR36][R4.64+0xa2], R113 ;  /* 0x0000a27104005986 */ /* 0x0003e2000c101524 */
[----:B------:R-:W-:-:S13]  /*b1f0*/  ISETP.GT.AND P5, PT, R0, 0x8, P3 ;  /* 0x000000080000780c */ /* 0x000fda0001fa4270 */
[----:B------:R1:W-:Y:S01]  /*b200*/  @P5 STG.E.U16 desc[UR36][R6.64+0xa0], R114 ;  /* 0x0000a07206005986 */ /* 0x0003e2000c101524 */
[----:B------:R-:W-:-:S13]  /*b210*/  ISETP.GT.AND P5, PT, R0, 0x8, P4 ;  /* 0x000000080000780c */ /* 0x000fda00027a4270 */
[----:B------:R1:W-:Y:S01]  /*b220*/  @P5 STG.E.U16 desc[UR36][R6.64+0xa2], R115 ;  /* 0x0000a27306005986 */ /* 0x0003e2000c101524 */
[----:B------:R-:W-:-:S04]  /*b230*/  ISETP.GT.AND P5, PT, R3, 0x58, PT ;  /* 0x000000580300780c */ /* 0x000fc80003fa4270 */
        /* <DEDUP_REMOVED lines=184> */
[C---:B------:R-:W-:Y:S01]  /*bdc0*/  ISETP.GT.AND P3, PT, R0.reuse, 0x88, P3 ;  /* 0x000000880000780c */ /* 0x040fe20001f64270 */
[----:B------:R1:W-:Y:S06]  /*bdd0*/  @P2 STG.E.U16 desc[UR36][R8.64+0x112], R31 ;  /* 0x0001121f08002986 */ /* 0x0003ec000c101524 */
[----:B------:R1:W-:Y:S01]  /*bde0*/  @P0 STG.E.U16 desc[UR36][R12.64+0x122], R33 ;  /* 0x000122210c000986 */ /* 0x0003e2000c101524 */
[----:B------:R-:W-:-:S02]  /*bdf0*/  ISETP.GT.AND P0, PT, R0, 0x80, P6 ;  /* 0x000000800000780c */ /* 0x000fc40003704270 */
[C---:B------:R-:W-:Y:S01]  /*be00*/  ISETP.GT.AND P6, PT, R0.reuse, 0x88, P6 ;  /* 0x000000880000780c */ /* 0x040fe200037c4270 */
[----:B------:R1:W-:Y:S01]  /*be10*/  @P1 STG.E.U16 desc[UR36][R12.64+0x120], R32 ;  /* 0x000120200c001986 */ /* 0x0003e2000c101524 */
[C---:B------:R-:W-:Y:S02]  /*be20*/  ISETP.GT.AND P1, PT, R0.reuse, 0x80, P5 ;  /* 0x000000800000780c */ /* 0x040fe40002f24270 */
[----:B------:R-:W-:Y:S01]  /*be30*/  ISETP.GT.AND P5, PT, R0, 0x88, P5 ;  /* 0x000000880000780c */ /* 0x000fe20002fa4270 */
[----:B------:R1:W-:Y:S04]  /*be40*/  @P3 STG.E.U16 desc[UR36][R8.64+0x120], R34 ;  /* 0x0001202208003986 */ /* 0x0003e8000c101524 */
[----:B------:R1:W-:Y:S04]  /*be50*/  @P4 STG.E.U16 desc[UR36][R8.64+0x122], R35 ;  /* 0x0001222308004986 */ /* 0x0003e8000c101524 */
[----:B------:R1:W-:Y:S04]  /*be60*/  @P0 STG.E.U16 desc[UR36][R12.64+0x132], R37 ;  /* 0x000132250c000986 */ /* 0x0003e8000c101524 */
[----:B------:R1:W-:Y:S04]  /*be70*/  @P1 STG.E.U16 desc[UR36][R12.64+0x130], R36 ;  /* 0x000130240c001986 */ /* 0x0003e8000c101524 */
[----:B------:R1:W-:Y:S04]  /*be80*/  @P5 STG.E.U16 desc[UR36][R8.64+0x130], R38 ;  /* 0x0001302608005986 */ /* 0x0003e8000c101524 */
[----:B------:R1:W-:Y:S02]  /*be90*/  @P6 STG.E.U16 desc[UR36][R8.64+0x132], R39 ;  /* 0x0001322708006986 */ /* 0x0003e4000c101524 */
.L_x_345:
[----:B------:R-:W-:Y:S05]  /*bea0*/  BSYNC B0 ;  /* 0x0000000000007941 */ /* 0x000fea0003800000 */
.L_x_29:
[----:B------:R-:W-:Y:S01]  /*beb0*/  ULDC UR4, c[0x0][0xc] ;  /* 0x0000030000047ab9 */ /* 0x000fe20000000800 */
[----:B------:R-:W-:Y:S01]  /*bec0*/  ULDC UR5, c[0x0][0x10] ;  /* 0x0000040000057ab9 */ /* 0x000fe20000000800 */
[----:B0-----:R-:W0:Y:S01]  /*bed0*/  LDC R3, c[0x0][0x14] ;  /* 0x00000500ff037b82 */ /* 0x001e220000000800 */
[----:B------:R-:W-:Y:S01]  /*bee0*/  UIMAD.WIDE.U32 UR4, UR4, UR5, URZ ;  /* 0x00000005040472a5 */ /* 0x000fe2000f8e003f */
[----:B-1----:R-:W-:Y:S01]  /*bef0*/  IMAD.MOV.U32 R4, RZ, RZ, R19 ;  /* 0x000000ffff047224 */ /* 0x002fe200078e0013 */
[----:B------:R-:W-:Y:S01]  /*bf00*/  PRMT R0, RZ, 0x7610, R0 ;  /* 0x00007610ff007816 */ /* 0x000fe20000000000 */
[----:B------:R-:W-:Y:S02]  /*bf10*/  IMAD.MOV.U32 R5, RZ, RZ, R18 ;  /* 0x000000ffff057224 */ /* 0x000fe400078e0012 */
[----:B------:R-:W-:Y:S02]  /*bf20*/  IMAD.MOV.U32 R23, RZ, RZ, -0x1 ;  /* 0xffffffffff177424 */ /* 0x000fe400078e00ff */
[----:B------:R-:W-:-:S02]  /*bf30*/  IMAD.MOV.U32 R17, RZ, RZ, -0x1 ;  /* 0xffffffffff117424 */ /* 0x000fc400078e00ff */
[----:B0-----:R-:W-:-:S04]  /*bf40*/  IMAD.WIDE.U32 R4, R3, UR4, R4 ;  /* 0x0000000403047c25 */ /* 0x001fc8000f8e0004 */
[----:B------:R-:W-:Y:S01]  /*bf50*/  IMAD R3, R3, UR5, RZ ;  /* 0x0000000503037c24 */ /* 0x000fe2000f8e02ff */
[----:B------:R-:W-:Y:S01]  /*bf60*/  ULDC.64 UR4, c[0x0][0x650] ;  /* 0x0001940000047ab9 */ /* 0x000fe20000000a00 */
[----:B------:R-:W-:Y:S01]  /*bf70*/  IMAD.MOV.U32 R19, RZ, RZ, R4 ;  /* 0x000000ffff137224 */ /* 0x000fe200078e0004 */
[----:B------:R-:W-:Y:S01]  /*bf80*/  ISETP.GE.U32.AND P0, PT, R4, UR4, PT ;  /* 0x0000000404007c0c */ /* 0x000fe2000bf06070 */
[----:B------:R-:W-:-:S05]  /*bf90*/  IMAD.IADD R18, R5, 0x1, R3 ;  /* 0x0000000105127824 */ /* 0x000fca00078e0203 */
[----:B------:R-:W-:-:S13]  /*bfa0*/  ISETP.GE.U32.AND.EX P0, PT, R18, UR5, PT, P0 ;  /* 0x0000000512007c0c */ /* 0x000fda000bf06100 */
[----:B------:R-:W-:Y:S05]  /*bfb0*/  @P0 BRA `(.L_x_346) ;  /* 0x0000000400700947 */ /* 0x000fea0003800000 */
[----:B---3--:R-:W0:Y:S01]  /*bfc0*/  S2R R20, SR_CTAID.X ;  /* 0x0000000000147919 */ /* 0x008e220000002500 */
[----:B------:R-:W1:Y:S01]  /*bfd0*/  LDC.64 R10, c[0x0][0x628] ;  /* 0x00018a00ff0a7b82 */ /* 0x000e620000000a00 */
[----:B------:R-:W-:Y:S01]  /*bfe0*/  ULDC UR4, c[0x0][0x150] ;  /* 0x0000540000047ab9 */ /* 0x000fe20000000800 */
[----:B----4-:R-:W-:Y:S01]  /*bff0*/  IMAD.MOV.U32 R8, RZ, RZ, R19 ;  /* 0x000000ffff087224 */ /* 0x010fe200078e0013 */
[----:B------:R-:W3:Y:S01]  /*c000*/  S2R R22, SR_CTAID.Y ;  /* 0x0000000000167919 */ /* 0x000ee20000002600 */
[----:B------:R-:W-:-:S04]  /*c010*/  IMAD.MOV.U32 R9, RZ, RZ, R18 ;  /* 0x000000ffff097224 */ /* 0x000fc800078e0012 */
[----:B------:R-:W4:Y:S08]  /*c020*/  LDC R23, c[0x0][0x144] ;  /* 0x00005100ff177b82 */ /* 0x000f300000000800 */
[----:B------:R-:W2:Y:S08]  /*c030*/  LDC R12, c[0x0][0x630] ;  /* 0x00018c00ff0c7b82 */ /* 0x000eb00000000800 */
[----:B------:R-:W2:Y:S01]  /*c040*/  LDC.64 R14, c[0x0][0x620] ;  /* 0x00018800ff0e7b82 */ /* 0x000ea20000000a00 */
[----:B-1----:R-:W-:-:S04]  /*c050*/  ISETP.NE.U32.AND P0, PT, R10, RZ, PT ;  /* 0x000000ff0a00720c */ /* 0x002fc80003f05070 */
[----:B------:R-:W-:Y:S02]  /*c060*/  ISETP.NE.AND.EX P0, PT, R11, RZ, PT, P0 ;  /* 0x000000ff0b00720c */ /* 0x000fe40003f05300 */
[----:B0-----:R-:W-:-:S05]  /*c070*/  I2FP.F32.U32 R0, R20 ;  /* 0x0000001400007245 */ /* 0x001fca0000201000 */
[----:B------:R-:W-:-:S04]  /*c080*/  FMUL R0, R0, UR4 ;  /* 0x0000000400007c20 */ /* 0x000fc80008400000 */
[----:B------:R0:W1:Y:S02]  /*c090*/  F2I.U32.TRUNC.NTZ R21, R0 ;  /* 0x0000000000157305 */ /* 0x000064000020f000 */
[----:B---34-:R-:W-:Y:S05]  /*c0a0*/  @!P0 BRA `(.L_x_347) ;  /* 0x0000000000288947 */ /* 0x018fea0003800000 */
[----:B0-----:R-:W0:Y:S02]  /*c0b0*/  LDC R0, c[0x0][0x634] ;  /* 0x00018d00ff007b82 */ /* 0x001e240000000800 */
        /* <DEDUP_REMOVED lines=9> */
.L_x_347:
[-CC-:B--2---:R-:W-:Y:S01]  /*c150*/  SHF.R.U64 R17, R8, R12.reuse, R9.reuse ;  /* 0x0000000c08117219 */ /* 0x184fe20000001209 */
[----:B------:R-:W2:Y:S01]  /*c160*/  LDC.64 R26, c[0x0][0x640] ;  /* 0x00019000ff1a7b82 */ /* 0x000ea20000000a00 */
[----:B0-----:R-:W-:Y:S01]  /*c170*/  SHF.R.U32.HI R0, RZ, R12, R9 ;  /* 0x0000000cff007219 */ /* 0x001fe20000011609 */
[----:B------:R-:W-:Y:S01]  /*c180*/  IMAD.MOV.U32 R4, RZ, RZ, R19 ;  /* 0x000000ffff047224 */ /* 0x000fe200078e0013 */
[----:B------:R-:W-:Y:S01]  /*c190*/  IADD3 R3, P0, RZ, -R17, RZ ;  /* 0x80000011ff037210 */ /* 0x000fe20007f1e0ff */
[----:B-1----:R-:W-:Y:S01]  /*c1a0*/  IMAD.MOV R21, RZ, RZ, -R21 ;  /* 0x000000ffff157224 */ /* 0x002fe200078e0a15 */
[----:B------:R-:W-:Y:S01]  /*c1b0*/  ULDC UR4, c[0x0][0x154] ;  /* 0x0000550000047ab9 */ /* 0x000fe20000000800 */
[----:B------:R-:W-:Y:S02]  /*c1c0*/  IMAD.MOV.U32 R7, RZ, RZ, 0x1 ;  /* 0x00000001ff077424 */ /* 0x000fe400078e00ff */
[----:B------:R-:W0:Y:S01]  /*c1d0*/  LDC R6, c[0x0][0x618] ;  /* 0x00018600ff067b82 */ /* 0x000e220000000800 */
[----:B------:R-:W-:-:S02]  /*c1e0*/  IMAD.X R5, RZ, RZ, ~R0, P0 ;  /* 0x000000ffff057224 */ /* 0x000fc400000e0e00 */
[----:B------:R-:W-:Y:S02]  /*c1f0*/  IMAD R21, R23, R21, R20 ;  /* 0x0000001517157224 */ /* 0x000fe400078e0214 */
[-C--:B------:R-:W-:Y:S02]  /*c200*/  IMAD R0, R5, R14.reuse, RZ ;  /* 0x0000000e05007224 */ /* 0x080fe400078e02ff */
[----:B------:R-:W-:Y:S01]  /*c210*/  IMAD.MOV.U32 R5, RZ, RZ, R18 ;  /* 0x000000ffff057224 */ /* 0x000fe200078e0012 */
[----:B------:R-:W1:Y:S01]  /*c220*/  LDC R8, c[0x0][0x608] ;  /* 0x00018200ff087b82 */ /* 0x000e620000000800 */
[----:B------:R-:W-:-:S04]  /*c230*/  IMAD.WIDE.U32 R4, R3, R14, R4 ;  /* 0x0000000e03047225 */ /* 0x000fc800078e0004 */
[----:B------:R-:W-:-:S03]  /*c240*/  IMAD R3, R3, R15, R0 ;  /* 0x0000000f03037224 */ /* 0x000fc600078e0200 */
[----:B------:R-:W3:Y:S01]  /*c250*/  LDC R24, c[0x0][0x658] ;  /* 0x00019600ff187b82 */ /* 0x000ee20000000800 */
[----:B------:R-:W-:Y:S01]  /*c260*/  I2FP.F32.U32 R0, R22 ;  /* 0x0000001600007245 */ /* 0x000fe20000201000 */
[----:B------:R-:W-:Y:S01]  /*c270*/  IMAD.IADD R3, R5, 0x1, R3 ;  /* 0x0000000105037824 */ /* 0x000fe200078e0203 */
[----:B--2---:R-:W-:Y:S01]  /*c280*/  ISETP.NE.U32.AND P0, PT, R26, RZ, PT ;  /* 0x000000ff1a00720c */ /* 0x004fe20003f05070 */
[----:B------:R-:W-:Y:S02]  /*c290*/  IMAD.MOV.U32 R5, RZ, RZ, -0x1 ;  /* 0xffffffffff057424 */ /* 0x000fe400078e00ff */
[----:B------:R-:W-:Y:S02]  /*c2a0*/  FMUL R0, R0, UR4 ;  /* 0x0000000400007c20 */ /* 0x000fe40008400000 */
[----:B------:R-:W2:Y:S01]  /*c2b0*/  LDC R15, c[0x0][0x148] ;  /* 0x00005200ff0f7b82 */ /* 0x000ea20000000800 */
[----:B0-----:R-:W-:Y:S01]  /*c2c0*/  SHF.R.U64 R12, R4, R6, R3 ;  /* 0x00000006040c7219 */ /* 0x001fe20000001203 */
[----:B------:R0:W4:Y:S01]  /*c2d0*/  F2I.U32.TRUNC.NTZ R13, R0 ;  /* 0x00000000000d7305 */ /* 0x000122000020f000 */
[----:B------:R-:W-:-:S02]  /*c2e0*/  ISETP.NE.AND.EX P0, PT, R27, RZ, PT, P0 ;  /* 0x000000ff1b00720c */ /* 0x000fc40003f05300 */
[----:B------:R-:W-:-:S03]  /*c2f0*/  SHF.R.U32.HI R3, RZ, R6, R3 ;  /* 0x00000006ff037219 */ /* 0x000fc60000011603 */
[----:B------:R-:W0:Y:S01]  /*c300*/  LDC R20, c[0x0][0x600] ;  /* 0x00018000ff147b82 */ /* 0x000e220000000800 */
[-CC-:B-1----:R-:W-:Y:S02]  /*c310*/  SHF.R.U64 R10, R12, R8.reuse, R3.reuse ;  /* 0x000000080c0a7219 */ /* 0x182fe40000001203 */
[----:B------:R-:W-:-:S05]  /*c320*/  SHF.R.U32.HI R3, RZ, R8, R3 ;  /* 0x00000008ff037219 */ /* 0x000fca0000011603 */
[----:B------:R-:W1:Y:S01]  /*c330*/  LDC R25, c[0x0][0x648] ;  /* 0x00019200ff197b82 */ /* 0x000e620000000800 */
[-C--:B---3--:R-:W-:Y:S02]  /*c340*/  SHF.L.U32 R4, R5, R24.reuse, RZ ;  /* 0x0000001805047219 */ /* 0x088fe400000006ff */
[-CC-:B------:R-:W-:Y:S02]  /*c350*/  SHF.R.U64 R14, R10, R24.reuse, R3.reuse ;  /* 0x000000180a0e7219 */ /* 0x180fe40000001203 */
[----:B------:R-:W-:Y:S02]  /*c360*/  SHF.R.U32.HI R5, RZ, R24, R3 ;  /* 0x00000018ff057219 */ /* 0x000fe40000011603 */
[----:B------:R-:W-:Y:S01]  /*c370*/  LOP3.LUT R23, RZ, R4, RZ, 0x33, !PT ;  /* 0x00000004ff177212 */ /* 0x000fe200078e33ff */
[----:B------:R-:W3:Y:S01]  /*c380*/  LDC R28, c[0x0][0x638] ;  /* 0x00018e00ff1c7b82 */ /* 0x000ee20000000800 */
[----:B------:R-:W-:Y:S01]  /*c390*/  SHF.L.U32 R24, R7, R24, RZ ;  /* 0x0000001807187219 */ /* 0x000fe200000006ff */
[----:B------:R-:W-:-:S06]  /*c3a0*/  IMAD.MOV.U32 R4, RZ, RZ, R14 ;  /* 0x000000ffff047224 */ /* 0x000fcc00078e000e */
[----:B------:R-:W0:Y:S01]  /*c3b0*/  LDC R29, c[0x0][0x610] ;  /* 0x00018400ff1d7b82 */ /* 0x000e220000000800 */
[----:B----4-:R-:W-:Y:S05]  /*c3c0*/  @!P0 BRA `(.L_x_348) ;  /* 0x0000000000288947 */ /* 0x010fea0003800000 */
[----:B------:R-:W4:Y:S02]  /*c3d0*/  LDC R3, c[0x0][0x64c] ;  /* 0x00019300ff037b82 */ /* 0x000f240000000800 */
[----:B----4-:R-:W-:-:S05]  /*c3e0*/  IADD3 R3, P0, R14, R3, RZ ;  /* 0x000000030e037210 */ /* 0x010fca0007f1e0ff */
        /* <DEDUP_REMOVED lines=8> */
.L_x_348:
[----:B------:R-:W4:Y:S01]  /*c470*/  LDC R3, c[0x0][0x65c] ;  /* 0x00019700ff037b82 */ /* 0x000f220000000800 */
[----:B01----:R-:W-:Y:S01]  /*c480*/  SHF.R.U64 R0, R4, R25, R5 ;  /* 0x0000001904007219 */ /* 0x003fe20000001205 */
[----:B------:R-:W-:Y:S01]  /*c490*/  IMAD.MOV R13, RZ, RZ, -R13 ;  /* 0x000000ffff0d7224 */ /* 0x000fe200078e0a0d */
[----:B------:R-:W-:Y:S01]  /*c4a0*/  LOP3.LUT R5, R10, R23, RZ, 0xc0, !PT ;  /* 0x000000170a057212 */ /* 0x000fe200078ec0ff */
[----:B------:R-:W-:Y:S02]  /*c4b0*/  VIADD R7, R20, 0xffffffff ;  /* 0xffffffff14077836 */ /* 0x000fe40000000000 */
[----:B------:R-:W-:Y:S01]  /*c4c0*/  IMAD.MOV.U32 R4, RZ, RZ, 0x1 ;  /* 0x00000001ff047424 */ /* 0x000fe200078e00ff */
[----:B----4-:R-:W-:Y:S01]  /*c4d0*/  ISETP.NE.AND P0, PT, R3, 0x1, PT ;  /* 0x000000010300780c */ /* 0x010fe20003f05270 */
[----:B------:R-:W-:-:S12]  /*c4e0*/  IMAD.MOV R3, RZ, RZ, -R0 ;  /* 0x000000ffff037224 */ /* 0x000fd800078e0a00 */
[----:B--2---:R-:W-:Y:S02]  /*c4f0*/  @P0 IMAD R21, R15, R13, R22 ;  /* 0x0000000d0f150224 */ /* 0x004fe400078e0216 */
[----:B------:R-:W-:Y:S01]  /*c500*/  IMAD R22, R24, R0, R5 ;  /* 0x0000000018167224 */ /* 0x000fe200078e0205 */
[----:B------:R-:W-:Y:S01]  /*c510*/  LOP3.LUT R5, R12, R7, RZ, 0xc0, !PT ;  /* 0x000000070c057212 */ /* 0x000fe200078ec0ff */
[----:B---3--:R-:W-:Y:S02]  /*c520*/  IMAD R0, R3, R28, R14 ;  /* 0x0000001c03007224 */ /* 0x008fe400078e020e */
[----:B------:R-:W-:Y:S02]  /*c530*/  IMAD R22, R22, R29, R21 ;  /* 0x0000001d16167224 */ /* 0x000fe400078e0215 */
[----:B------:R-:W-:Y:S01]  /*c540*/  IMAD R3, R0, R20, R5 ;  /* 0x0000001400037224 */ /* 0x000fe200078e0205 */
[----:B------:R-:W-:-:S04]  /*c550*/  PRMT R0, R4, 0x7610, R0 ;  /* 0x0000761004007816 */ /* 0x000fc80000000000 */
[----:B------:R-:W-:Y:S02]  /*c560*/  SEL R23, R3, R22, !P0 ;  /* 0x0000001603177207 */ /* 0x000fe40004000000 */
[----:B------:R-:W-:-:S07]  /*c570*/  SEL R22, R22, R3, !P0 ;  /* 0x0000000316167207 */ /* 0x000fce0004000000 */
.L_x_346:
[----:B------:R-:W-:-:S13]  /*c580*/  LOP3.LUT P0, RZ, R0, 0xff, RZ, 0xc0, !PT ;  /* 0x000000ff00ff7812 */ /* 0x000fda000780c0ff */
[----:B------:R-:W-:Y:S05]  /*c590*/  @P0 BRA `(.L_x_349) ;  /* 0xffffff4c00040947 */ /* 0x000fea000383ffff */
[----:B------:R-:W-:Y:S05]  /*c5a0*/  EXIT ;  /* 0x000000000000794d */ /* 0x000fea0003800000 */
.L_x_4:
[----:B0-----:R-:W-:Y:S01]  /*c5b0*/  ULDC.64 UR4, c[0x0][0x650] ;  /* 0x0001940000047ab9 */ /* 0x001fe20000000a00 */
        /* <DEDUP_REMOVED lines=25> */
.L_x_351:
        /* <DEDUP_REMOVED lines=18> */
[----:B------:R-:W4:Y:S04]  /*c870*/  LDC R14, c[0x0][0x608] ;  /* 0x00018200ff0e7b82 */ /* 0x000f280000000800 */
[-C--:B0-----:R-:W-:Y:S02]  /*c880*/  SHF.R.U64 R10, R6, R8.reuse, R5 ;  /* 0x00000008060a7219 */ /* 0x081fe40000001205 */
[----:B------:R-:W-:Y:S02]  /*c890*/  I2FP.F32.U32 R6, R3 ;  /* 0x0000000300067245 */ /* 0x000fe40000201000 */
[----:B------:R-:W0:Y:S01]  /*c8a0*/  LDC R9, c[0x0][0x658] ;  /* 0x00019600ff097b82 */ /* 0x000e220000000800 */
[----:B-1----:R-:W-:Y:S01]  /*c8b0*/  ISETP.NE.U32.AND P0, PT, R24, RZ, PT ;  /* 0x000000ff1800720c */ /* 0x002fe20003f05070 */
[----:B---3--:R-:W-:Y:S01]  /*c8c0*/  IMAD.MOV R2, RZ, RZ, -R11 ;  /* 0x000000ffff027224 */ /* 0x008fe200078e0a0b */
[----:B------:R-:W-:Y:S01]  /*c8d0*/  SHF.R.U32.HI R5, RZ, R8, R5 ;  /* 0x00000008ff057219 */ /* 0x000fe20000011605 */
[----:B------:R-:W-:Y:S01]  /*c8e0*/  FMUL R6, R6, UR4 ;  /* 0x0000000406067c20 */ /* 0x000fe20008400000 */
[----:B------:R-:W-:Y:S01]  /*c8f0*/  ISETP.NE.AND.EX P0, PT, R25, RZ, PT, P0 ;  /* 0x000000ff1900720c */ /* 0x000fe20003f05300 */
[----:B------:R-:W-:-:S02]  /*c900*/  IMAD.MOV.U32 R8, RZ, RZ, -0x1 ;  /* 0xffffffffff087424 */ /* 0x000fc400078e00ff */
[----:B------:R-:W1:Y:S01]  /*c910*/  LDC R20, c[0x0][0x148] ;  /* 0x00005200ff147b82 */ /* 0x000e620000000800 */
[----:B--2---:R-:W-:Y:S02]  /*c920*/  IMAD R22, R13, R2, R4 ;  /* 0x000000020d167224 */ /* 0x004fe400078e0204 */
[----:B------:R-:W-:-:S05]  /*c930*/  IMAD.MOV.U32 R4, RZ, RZ, 0x1 ;  /* 0x00000001ff047424 */ /* 0x000fca00078e00ff */
[----:B------:R-:W2:Y:S01]  /*c940*/  LDC R17, c[0x0][0x600] ;  /* 0x00018000ff117b82 */ /* 0x000ea20000000800 */
[-CC-:B----4-:R-:W-:Y:S02]  /*c950*/  SHF.R.U64 R13, R10, R14.reuse, R5.reuse ;  /* 0x0000000e0a0d7219 */ /* 0x190fe40000001205 */
[----:B------:R-:W-:Y:S02]  /*c960*/  SHF.R.U32.HI R2, RZ, R14, R5 ;  /* 0x0000000eff027219 */ /* 0x000fe40000011605 */
[----:B------:R3:W4:Y:S03]  /*c970*/  F2I.U32.TRUNC.NTZ R14, R6 ;  /* 0x00000006000e7305 */ /* 0x000726000020f000 */
[----:B------:R-:W1:Y:S01]  /*c980*/  LDC R21, c[0x0][0x648] ;  /* 0x00019200ff157b82 */ /* 0x000e620000000800 */
[-C--:B0-----:R-:W-:Y:S02]  /*c990*/  SHF.R.U64 R15, R13, R9.reuse, R2 ;  /* 0x000000090d0f7219 */ /* 0x081fe40000001202 */
[----:B------:R-:W-:-:S02]  /*c9a0*/  SHF.L.U32 R8, R8, R9, RZ ;  /* 0x0000000908087219 */ /* 0x000fc400000006ff */
[-C--:B------:R-:W-:Y:S01]  /*c9b0*/  SHF.L.U32 R26, R4, R9.reuse, RZ ;  /* 0x00000009041a7219 */ /* 0x080fe200000006ff */
[----:B------:R-:W-:Y:S01]  /*c9c0*/  IMAD.MOV.U32 R4, RZ, RZ, R15 ;  /* 0x000000ffff047224 */ /* 0x000fe200078e000f */
[----:B------:R-:W-:Y:S01]  /*c9d0*/  SHF.R.U32.HI R5, RZ, R9, R2 ;  /* 0x00000009ff057219 */ /* 0x000fe20000011602 */
[----:B------:R-:W0:Y:S01]  /*c9e0*/  LDC R23, c[0x0][0x638] ;  /* 0x00018e00ff177b82 */ /* 0x000e220000000800 */
[----:B------:R-:W-:-:S07]  /*c9f0*/  LOP3.LUT R28, RZ, R8, RZ, 0x33, !PT ;  /* 0x00000008ff1c7212 */ /* 0x000fce00078e33ff */
        /* <DEDUP_REMOVED lines=12> */
.L_x_352:
[----:B------:R-:W3:Y:S01]  /*cac0*/  LDC R2, c[0x0][0x65c] ;  /* 0x00019700ff027b82 */ /* 0x000ee20000000800 */
[----:B-1----:R-:W-:Y:S01]  /*cad0*/  SHF.R.U64 R5, R4, R21, R5 ;  /* 0x0000001504057219 */ /* 0x002fe20000001205 */
[----:B------:R-:W-:Y:S02]  /*cae0*/  IMAD.MOV R14, RZ, RZ, -R14 ;  /* 0x000000ffff0e7224 */ /* 0x000fe400078e0a0e */
[----:B--2---:R-:W-:Y:S02]  /*caf0*/  VIADD R9, R17, 0xffffffff ;  /* 0xffffffff11097836 */ /* 0x004fe40000000000 */
[----:B------:R-:W-:Y:S02]  /*cb00*/  IMAD.MOV R4, RZ, RZ, -R5 ;  /* 0x000000ffff047224 */ /* 0x000fe400078e0a05 */
[----:B------:R-:W-:Y:S01]  /*cb10*/  IMAD.MOV.U32 R6, RZ, RZ, R12 ;  /* 0x000000ffff067224 */ /* 0x000fe200078e000c */
[----:B---3--:R-:W-:Y:S02]  /*cb20*/  ISETP.NE.AND P0, PT, R2, 0x1, PT ;  /* 0x000000010200780c */ /* 0x008fe40003f05270 */
[----:B------:R-:W-:-:S05]  /*cb30*/  LOP3.LUT R2, R13, R28, RZ, 0xc0, !PT ;  /* 0x0000001c0d027212 */ /* 0x000fca00078ec0ff */
[----:B------:R-:W-:Y:S02]  /*cb40*/  IMAD R7, R26, R5, R2 ;  /* 0x000000051a077224 */ /* 0x000fe400078e0202 */
[----:B0-----:R-:W-:Y:S02]  /*cb50*/  IMAD R2, R4, R23, R15 ;  /* 0x0000001704027224 */ /* 0x001fe400078e020f */
[----:B------:R-:W-:Y:S02]  /*cb60*/  IMAD.MOV.U32 R5, RZ, RZ, 0x1 ;  /* 0x00000001ff057424 */ /* 0x000fe400078e00ff */
[----:B------:R-:W-:Y:S01]  /*cb70*/  @P0 IMAD R22, R20, R14, R3 ;  /* 0x0000000e14160224 */ /* 0x000fe200078e0203 */
[----:B------:R-:W-:-:S03]  /*cb80*/  LOP3.LUT R3, R10, R9, RZ, 0xc0, !PT ;  /* 0x000000090a037212 */ /* 0x000fc600078ec0ff */
[----:B------:R-:W-:Y:S02]  /*cb90*/  IMAD R7, R7, R27, R22 ;  /* 0x0000001b07077224 */ /* 0x000fe400078e0216 */
[----:B------:R-:W-:Y:S01]  /*cba0*/  IMAD R4, R2, R17, R3 ;  /* 0x0000001102047224 */ /* 0x000fe200078e0203 */
[----:B------:R-:W-:-:S04]  /*cbb0*/  PRMT R2, R5, 0x7610, R2 ;  /* 0x0000761005027816 */ /* 0x000fc80000000002 */
[----:B------:R-:W-:Y:S02]  /*cbc0*/  SEL R13, R4, R7, !P0 ;  /* 0x00000007040d7207 */ /* 0x000fe40004000000 */
[----:B------:R-:W-:-:S07]  /*cbd0*/  SEL R7, R7, R4, !P0 ;  /* 0x0000000407077207 */ /* 0x000fce0004000000 */
.L_x_350:
[----:B------:R-:W-:-:S08]  /*cbe0*/  NOP ;  /* 0x0000000000007918 */ /* 0x000fd00000000000 */
[----:B------:R-:W0:-:S00]  /*cbf0*/  USETMAXREG.DEALLOC.CTAPOOL 0x28 ;  /* 0x00000028000079c8 */ /* 0x000e0000080e0500 */
[----:B0-----:R-:W-:-:S13]  /*cc00*/  ISETP.NE.AND P0, PT, R0, RZ, PT ;  /* 0x000000ff0000720c */ /* 0x001fda0003f05270 */
[----:B------:R-:W-:Y:S05]  /*cc10*/  @P0 EXIT ;  /* 0x000000000000094d */ /* 0x000fea0003800000 */
[----:B------:R-:W-:Y:S01]  /*cc20*/  LOP3.LUT P0, RZ, R2, 0xff, RZ, 0xc0, !PT ;  /* 0x000000ff02ff7812 */ /* 0x000fe2000780c0ff */
[----:B------:R-:W-:Y:S02]  /*cc30*/  IMAD.MOV.U32 R0, RZ, RZ, 0x1 ;  /* 0x00000001ff007424 */ /* 0x000fe400078e00ff */
[----:B------:R-:W-:-:S10]  /*cc40*/  IMAD.MOV.U32 R11, RZ, RZ, RZ ;  /* 0x000000ffff0b7224 */ /* 0x000fd400078e00ff */
[----:B------:R-:W-:Y:S05]  /*cc50*/  @!P0 BRA `(.L_x_353) ;  /* 0x0000000c00448947 */ /* 0x000fea0003800000 */
[----:B------:R-:W0:Y:S01]  /*cc60*/  LDC R0, c[0x0][0x28c] ;  /* 0x0000a300ff007b82 */ /* 0x000e220000000800 */
[----:B------:R-:W1:Y:S01]  /*cc70*/  S2R R4, SR_TID.X ;  /* 0x0000000000047919 */ /* 0x000e620000002100 */
[----:B------:R-:W-:Y:S01]  /*cc80*/  ULDC UR5, c[0x0][0x600] ;  /* 0x0001800000057ab9 */ /* 0x000fe20000000800 */
[----:B------:R-:W-:Y:S01]  /*cc90*/  ULDC UR4, c[0x0][0xc] ;  /* 0x0000030000047ab9 */ /* 0x000fe20000000800 */
[----:B------:R-:W-:Y:S01]  /*cca0*/  UIADD3 UR16, UR5, -0x1, URZ ;  /* 0xffffffff05107890 */ /* 0x000fe2000fffe03f */
[----:B------:R-:W-:Y:S01]  /*ccb0*/  BSSY B0, `(.L_x_353) ;  /* 0x00000cb000007945 */ /* 0x000fe20003800000 */
[----:B------:R-:W-:Y:S01]  /*ccc0*/  ULDC UR6, c[0x0][0x658] ;  /* 0x0001960000067ab9 */ /* 0x000fe20000000800 */
[----:B------:R-:W-:Y:S01]  /*ccd0*/  ULDC UR5, c[0x0][0x10] ;  /* 0x0000040000057ab9 */ /* 0x000fe20000000800 */
[----:B------:R-:W-:Y:S01]  /*cce0*/  UMOV UR7, 0xffffffff ;  /* 0xffffffff00077882 */ /* 0x000fe20000000000 */
[----:B------:R-:W-:Y:S01]  /*ccf0*/  UMOV UR8, 0x1 ;  /* 0x0000000100087882 */ /* 0x000fe20000000000 */
[----:B------:R-:W-:Y:S01]  /*cd00*/  UIMAD.WIDE.U32 UR4, UR4, UR5, URZ ;  /* 0x00000005040472a5 */ /* 0x000fe2000f8e003f */
[----:B------:R-:W-:Y:S01]  /*cd10*/  IMAD.MOV.U32 R12, RZ, RZ, 0x1 ;  /* 0x00000001ff0c7424 */ /* 0x000fe200078e00ff */
[----:B------:R-:W-:Y:S01]  /*cd20*/  USHF.L.U32 UR7, UR7, UR6, URZ ;  /* 0x0000000607077299 */ /* 0x000fe2000800063f */
[----:B------:R-:W-:Y:S01]  /*cd30*/  LOP3.LUT R10, R16, 0x2, RZ, 0xfc, !PT ;  /* 0x00000002100a7812 */ /* 0x000fe200078efcff */
[----:B------:R-:W-:Y:S01]  /*cd40*/  USHF.L.U32 UR18, UR8, UR6, URZ ;  /* 0x0000000608127299 */ /* 0x000fe2000800063f */
[----:B------:R-:W-:Y:S01]  /*cd50*/  IMAD.MOV.U32 R11, RZ, RZ, RZ ;  /* 0x000000ffff0b7224 */ /* 0x000fe200078e00ff */
[----:B------:R-:W-:Y:S01]  /*cd60*/  ULOP3.LUT UR17, URZ, UR7, URZ, 0x33, !UPT ;  /* 0x000000073f117292 */ /* 0x000fe2000f8e333f */
[----:B------:R-:W-:Y:S01]  /*cd70*/  ULDC UR6, c[0x0][0x14] ;  /* 0x0000050000067ab9 */ /* 0x000fe20000000800 */
[----:B------:R-:W-:Y:S01]  /*cd80*/  ULDC.64 UR22, c[0x0][0x198] ;  /* 0x0000660000167ab9 */ /* 0x000fe20000000a00 */
[----:B------:R-:W-:-:S02]  /*cd90*/  UIMAD.WIDE.U32 UR20, UR4, UR6, URZ ;  /* 0x00000006041472a5 */ /* 0x000fc4000f8e003f */
[----:B------:R-:W-:Y:S01]  /*cda0*/  UIMAD UR13, UR5, UR6, URZ ;  /* 0x00000006050d72a4 */ /* 0x000fe2000f8e023f */
[----:B0-----:R-:W-:-:S03]  /*cdb0*/  VIADD R0, R0, 0xf ;  /* 0x0000000f00007836 */ /* 0x001fc60000000000 */
[----:B------:R-:W-:Y:S02]  /*cdc0*/  UIADD3 UR13, UR21, UR13, URZ ;  /* 0x0000000d150d7290 */ /* 0x000fe4000fffe03f */
[----:B------:R-:W-:-:S04]  /*cdd0*/  SHF.R.S32.HI R3, RZ, 0x1f, R0 ;  /* 0x0000001fff037819 */ /* 0x000fc80000011400 */
[----:B------:R-:W-:Y:S01]  /*cde0*/  LEA.HI R3, R3, R0, RZ, 0x4 ;  /* 0x0000000003037211 */ /* 0x000fe200078f20ff */
[----:B------:R-:W-:Y:S01]  /*cdf0*/  IMAD.MOV.U32 R0, RZ, RZ, 0x1 ;  /* 0x00000001ff007424 */ /* 0x000fe200078e00ff */
[C---:B-1----:R-:W-:Y:S02]  /*ce00*/  LOP3.LUT P2, RZ, R4.reuse, 0x7f, RZ, 0xc0, !PT ;  /* 0x0000007f04ff7812 */ /* 0x042fe4000784c0ff */
[----:B------:R-:W-:Y:S02]  /*ce10*/  SHF.R.S32.HI R8, RZ, 0x4, R3 ;  /* 0x00000004ff087819 */ /* 0x000fe40000011403 */
[----:B------:R-:W-:-:S03]  /*ce20*/  LOP3.LUT P0, RZ, R4, 0x1f, RZ, 0xc0, !PT ;  /* 0x0000001f04ff7812 */ /* 0x000fc6000780c0ff */
[----:B------:R-:W-:Y:S01]  /*ce30*/  VIADD R9, R8, 0x1 ;  /* 0x0000000108097836 */ /* 0x000fe20000000000 */
[----:B------:R-:W-:-:S13]  /*ce40*/  PLOP3.LUT P0, PT, P0, P2, PT, 0x8a, 0x0 ;  /* 0x000000000000781c */ /* 0x000fda0000705172 */
.L_x_365:
[----:B------:R-:W-:-:S03]  /*ce50*/  UMOV UR4, 0xffffffff ;  /* 0xffffffff00047882 */ /* 0x000fc60000000000 */
[----:B------:R-:W-:Y:S05]  /*ce60*/  BRA.DIV UR4, `(.L_x_354) ;  /* 0x0000001604ec7947 */ /* 0x000fea000b800000 */
[----:B------:R-:W-:-:S13]  /*ce70*/  ELECT P6, URZ, PT ;  /* 0x00000000003f782f */ /* 0x000fda00038c0000 */
.L_x_392:
[----:B------:R-:W0:Y:S01]  /*ce80*/  LDC R2, c[0x0][0x28c] ;  /* 0x0000a300ff027b82 */ /* 0x000e220000000800 */
[----:B------:R-:W-:Y:S01]  /*ce90*/  BSSY B1, `(.L_x_355) ;  /* 0x0000037000017945 */ /* 0x000fe20003800000 */
[----:B0-----:R-:W-:-:S13]  /*cea0*/  ISETP.LT.OR P6, PT, R2, 0x1, !P6 ;  /* 0x000000010200780c */ /* 0x001fda00077c1670 */
[----:B------:R-:W-:Y:S05]  /*ceb0*/  @P6 BRA `(.L_x_356) ;  /* 0x0000000000d06947 */ /* 0x000fea0003800000 */
[----:B------:R-:W-:Y:S02]  /*cec0*/  IMAD R13, R13, 0xa0, RZ ;  /* 0x000000a00d0d7824 */ /* 0x000fe400078e02ff */
[----:B------:R-:W-:Y:S02]  /*ced0*/  IMAD R15, R7, 0xc0, RZ ;  /* 0x000000c0070f7824 */ /* 0x000fe400078e02ff */
[----:B------:R-:W-:Y:S02]  /*cee0*/  IMAD.MOV.U32 R20, RZ, RZ, RZ ;  /* 0x000000ffff147224 */ /* 0x000fe400078e00ff */
[----:B------:R-:W-:Y:S02]  /*cef0*/  IMAD.MOV.U32 R2, RZ, RZ, R9 ;  /* 0x000000ffff027224 */ /* 0x000fe400078e0009 */
[----:B------:R-:W-:Y:S02]  /*cf00*/  IMAD.MOV.U32 R3, RZ, RZ, R0 ;  /* 0x000000ffff037224 */ /* 0x000fe400078e0000 */
[----:B------:R-:W-:-:S07]  /*cf10*/  IMAD.MOV.U32 R4, RZ, RZ, R11 ;  /* 0x000000ffff047224 */ /* 0x000fce00078e000b */
.L_x_360:
[----:B------:R-:W0:Y:S01]  /*cf20*/  S2R R14, SR_CgaCtaId ;  /* 0x00000000000e7919 */ /* 0x000e220000008800 */
[----:B------:R-:W-:Y:S01]  /*cf30*/  MOV R5, 0x400 ;  /* 0x0000040000057802 */ /* 0x000fe20000000f00 */
[----:B------:R-:W1:Y:S03]  /*cf40*/  @!P2 LDC R7, c[0x0][0x500] ;  /* 0x00014000ff07ab82 */ /* 0x000e660000000800 */
[----:B0-----:R-:W-:Y:S02]  /*cf50*/  LEA R17, R14, R5, 0x18 ;  /* 0x000000050e117211 */ /* 0x001fe400078ec0ff */
[----:B------:R-:W-:-:S03]  /*cf60*/  SHF.L.U32 R5, R3, 0x1f, RZ ;  /* 0x0000001f03057819 */ /* 0x000fc600000006ff */
[----:B------:R-:W-:-:S04]  /*cf70*/  IMAD R14, R4, 0x8, R17 ;  /* 0x00000008040e7824 */ /* 0x000fc800078e0211 */
[----:B------:R-:W0:Y:S02]  /*cf80*/  SYNCS.PHASECHK.TRANS64.TRYWAIT P1, [R14+URZ+0xa0], R5 ;  /* 0x0000a0050e0075a7 */ /* 0x000e24000802017f */
[----:B01----:R-:W-:Y:S05]  /*cf90*/  @!P1 BRA `(.L_x_357) ;  /* 0x0000001400c09947 */ /* 0x003fea0003800000 */
.L_x_393:
[----:B0-----:R-:W-:Y:S01]  /*cfa0*/  PRMT R5, R10, 0x9910, RZ ;  /* 0x000099100a057816 */ /* 0x001fe200000000ff */
[----:B------:R0:W-:Y:S03]  /*cfb0*/  @!P2 SYNCS.ARRIVE.TRANS64 RZ, [R14+URZ], R7 ;  /* 0x000000070effa9a7 */ /* 0x0001e6000800003f */
[----:B------:R-:W-:-:S13]  /*cfc0*/  ISETP.NE.AND P1, PT, R5, 0x2, PT ;  /* 0x000000020500780c */ /* 0x000fda0003f25270 */
[----:B0-----:R-:W-:Y:S05]  /*cfd0*/  @P1 BRA `(.L_x_358) ;  /* 0x0000000000041947 */ /* 0x001fea0003800000 */
[----:B------:R-:W-:Y:S01]  /*cfe0*/  BPT.TRAP 0x1 ;  /* 0x000000040000795c */ /* 0x000fe20000300000 */
.L_x_358:
[----:B------:R-:W-:Y:S05]  /*cff0*/  @P0 BRA `(.L_x_359) ;  /* 0x0000000000040947 */ /* 0x000fea0003800000 */
[----:B------:R-:W-:Y:S01]  /*d000*/  BPT.TRAP 0x1 ;  /* 0x000000040000795c */ /* 0x000fe20000300000 */
.L_x_359:
[--C-:B------:R-:W-:Y:S01]  /*d010*/  IMAD R5, R4, 0x1800, R17.reuse ;  /* 0x0000180004057824 */ /* 0x100fe200078e0211 */
[----:B------:R-:W-:Y:S01]  /*d020*/  R2UR UR9, R14 ;  /* 0x000000000e0972ca */ /* 0x000fe200000e0000 */
[----:B------:R-:W-:Y:S01]  /*d030*/  IMAD R17, R4, 0x1400, R17 ;  /* 0x0000140004117824 */ /* 0x000fe200078e0211 */
[----:B------:R-:W-:Y:S01]  /*d040*/  UIADD3 UR4, UP0, UR22, 0xf0, URZ ;  /* 0x000000f016047890 */ /* 0x000fe2000ff1e03f */
[----:B------:R-:W-:Y:S01]  /*d050*/  VIADD R2, R2, 0xffffffff ;  /* 0xffffffff02027836 */ /* 0x000fe20000000000 */
[----:B------:R-:W-:Y:S01]  /*d060*/  R2UR UR5, R5 ;  /* 0x00000000050572ca */ /* 0x000fe200000e0000 */
[----:B------:R-:W-:Y:S01]  /*d070*/  UIADD3 UR24, UP1, UR22, 0x1f0, URZ ;  /* 0x000001f016187890 */ /* 0x000fe2000ff3e03f */
[----:B------:R-:W-:Y:S01]  /*d080*/  R2UR UR8, R17 ;  /* 0x00000000110872ca */ /* 0x000fe200000e0000 */
[----:B------:R-:W-:Y:S01]  /*d090*/  VIADD R4, R4, 0x1 ;  /* 0x0000000104047836 */ /* 0x000fe20000000000 */
[----:B------:R-:W-:Y:S01]  /*d0a0*/  R2UR UR11, R15 ;  /* 0x000000000f0b72ca */ /* 0x000fe200000e0000 */
[----:B------:R-:W-:Y:S01]  /*d0b0*/  UIADD3.X UR25, URZ, UR23, URZ, UP1, !UPT ;  /* 0x000000173f197290 */ /* 0x000fe20008ffe43f */
[----:B------:R-:W-:Y:S01]  /*d0c0*/  R2UR UR10, R20 ;  /* 0x00000000140a72ca */ /* 0x000fe200000e0000 */
[----:B------:R-:W-:Y:S01]  /*d0d0*/  UMOV UR6, 0x0 ;  /* 0x0000000000067882 */ /* 0x000fe20000000000 */
[----:B------:R-:W-:Y:S01]  /*d0e0*/  R2UR UR12, R6 ;  /* 0x00000000060c72ca */ /* 0x000fe200000e0000 */
[----:B------:R-:W-:Y:S01]  /*d0f0*/  UMOV UR7, 0x10000000 ;  /* 0x1000000000077882 */ /* 0x000fe20000000000 */
[----:B------:R-:W-:Y:S01]  /*d100*/  R2UR UR19, R13 ;  /* 0x000000000d1372ca */ /* 0x000fe200000e0000 */
[----:B------:R-:W-:Y:S01]  /*d110*/  VIADD R20, R20, 0x10 ;  /* 0x0000001014147836 */ /* 0x000fe20000000000 */
[----:B------:R-:W-:Y:S01]  /*d120*/  ISETP.GT.AND P3, PT, R2, 0x1, PT ;  /* 0x000000010200780c */ /* 0x000fe20003f64270 */
[----:B------:R-:W-:Y:S01]  /*d130*/  UIADD3 UR14, UR5, 0x200, URZ ;  /* 0x00000200050e7890 */ /* 0x000fe2000fffe03f */
[----:B------:R-:W-:Y:S01]  /*d140*/  ISETP.NE.AND P1, PT, R4, 0x14, PT ;  /* 0x000000140400780c */ /* 0x000fe20003f25270 */
[----:B------:R-:W-:-:S02]  /*d150*/  UIADD3.X UR5, URZ, UR23, URZ, UP0, !UPT ;  /* 0x000000173f057290 */ /* 0x000fc400087fe43f */
[----:B------:R-:W-:Y:S01]  /*d160*/  UIADD3 UR15, UR8, 0x1e200, URZ ;  /* 0x0001e200080f7890 */ /* 0x000fe2000fffe03f */
[----:B------:R-:W-:Y:S02]  /*d170*/  SEL R14, RZ, 0x1, P1 ;  /* 0x00000001ff0e7807 */ /* 0x000fe40000800000 */
[----:B------:R-:W-:Y:S01]  /*d180*/  UMOV UR8, UR14 ;  /* 0x0000000e00087c82 */ /* 0x000fe20008000000 */
[----:B------:R-:W-:Y:S02]  /*d190*/  SEL R4, R4, RZ, P1 ;  /* 0x000000ff04047207 */ /* 0x000fe40000800000 */
[----:B------:R-:W-:Y:S01]  /*d1a0*/  LOP3.LUT R3, R3, R14, RZ, 0x3c, !PT ;  /* 0x0000000e03037212 */ /* 0x000fe200078e3cff */
[----:B------:R0:W-:Y:S02]  /*d1b0*/  UTMALDG.3D [UR8], [UR4], desc[UR6] ;  /* 0x00000608040075b4 */ /* 0x0001e40008011000 */
[----:B0-----:R-:W-:Y:S01]  /*d1c0*/  UMOV UR8, UR15 ;  /* 0x0000000f00087c82 */ /* 0x001fe20008000000 */
[----:B------:R-:W-:-:S02]  /*d1d0*/  UMOV UR11, UR19 ;  /* 0x00000013000b7c82 */ /* 0x000fc40008000000 */
[----:B------:R0:W-:Y:S02]  /*d1e0*/  UTMALDG.3D [UR8], [UR24], desc[UR6] ;  /* 0x00000608180075b4 */ /* 0x0001e40008011000 */
[----:B0-----:R-:W-:Y:S05]  /*d1f0*/  @P3 BRA `(.L_x_360) ;  /* 0xfffffffc00483947 */ /* 0x001fea000383ffff */
.L_x_356:
[----:B------:R-:W-:Y:S05]  /*d200*/  BSYNC B1 ;  /* 0x0000000000017941 */ /* 0x000fea0003800000 */
.L_x_355:
[----:B------:R-:W-:Y:S01]  /*d210*/  LOP3.LUT P3, RZ, R12, 0xff, RZ, 0xc0, !PT ;  /* 0x000000ff0cff7812 */ /* 0x000fe2000786c0ff */
[----:B------:R-:W-:Y:S01]  /*d220*/  IMAD.IADD R4, R8, 0x1, R11 ;  /* 0x0000000108047824 */ /* 0x000fe200078e020b */
[----:B------:R-:W-:Y:S01]  /*d230*/  IADD3 R19, P4, R19, UR20, RZ ;  /* 0x0000001413137c10 */ /* 0x000fe2000ff9e0ff */
[----:B------:R-:W-:Y:S01]  /*d240*/  ULDC.64 UR4, c[0x0][0x650] ;  /* 0x0001940000047ab9 */ /* 0x000fe20000000a00 */
[----:B------:R-:W-:Y:S01]  /*d250*/  BSSY B1, `(.L_x_361) ;  /* 0x000006e000017945 */ /* 0x000fe20003800000 */
[----:B------:R-:W-:Y:S01]  /*d260*/  IMAD.MOV.U32 R7, RZ, RZ, -0x1 ;  /* 0xffffffffff077424 */ /* 0x000fe200078e00ff */
[----:B------:R-:W-:Y:S01]  /*d270*/  ISETP.GT.U32.AND P1, PT, R4, 0x13, PT ;  /* 0x000000130400780c */ /* 0x000fe20003f24070 */
[----:B------:R-:W-:Y:S01]  /*d280*/  IMAD.MOV.U32 R13, RZ, RZ, -0x1 ;  /* 0xffffffffff0d7424 */ /* 0x000fe200078e00ff */
[----:B------:R-:W-:Y:S01]  /*d290*/  IADD3.X R18, R18, UR13, RZ, P4, !PT ;  /* 0x0000000d12127c10 */ /* 0x000fe2000a7fe4ff */
[----:B------:R-:W-:Y:S01]  /*d2a0*/  IMAD.MOV.U32 R6, RZ, RZ, -0x1 ;  /* 0xffffffffff067424 */ /* 0x000fe200078e00ff */
[----:B------:R-:W-:-:S02]  /*d2b0*/  ISETP.LT.U32.AND P1, PT, R8, 0x14, P1 ;  /* 0x000000140800780c */ /* 0x000fc40000f21070 */
[----:B------:R-:W-:Y:S01]  /*d2c0*/  PRMT R12, RZ, 0x7610, R12 ;  /* 0x00007610ff0c7816 */ /* 0x000fe2000000000c */
[----:B------:R-:W0:Y:S01]  /*d2d0*/  @P3 S2R R3, SR_CgaCtaId ;  /* 0x0000000000033919 */ /* 0x000e220000008800 */
[----:B------:R-:W-:-:S04]  /*d2e0*/  @P3 MOV R2, 0x400 ;  /* 0x0000040000023802 */ /* 0x000fc80000000f00 */
[----:B0-----:R-:W-:Y:S01]  /*d2f0*/  @P3 LEA R5, R3, R2, 0x18 ;  /* 0x0000000203053211 */ /* 0x001fe200078ec0ff */
[----:B------:R-:W-:-:S03]  /*d300*/  IMAD.WIDE.U32 R2, R4, -0x33333333, RZ ;  /* 0xcccccccd04027825 */ /* 0x000fc600078e00ff */
[----:B------:R0:W-:Y:S01]  /*d310*/  @P3 SYNCS.ARRIVE.TRANS64.A1T0 RZ, [R5+URZ+0x158], RZ ;  /* 0x000158ff05ff39a7 */ /* 0x0001e2000810003f */
[----:B------:R-:W-:Y:S02]  /*d320*/  ISETP.GE.U32.AND P3, PT, R8, 0x14, PT ;  /* 0x000000140800780c */ /* 0x000fe40003f66070 */
[----:B------:R-:W-:Y:S02]  /*d330*/  PRMT R2, RZ, 0x7610, R2 ;  /* 0x00007610ff027816 */ /* 0x000fe40000000002 */
[----:B0-----:R-:W-:Y:S02]  /*d340*/  SHF.R.U32.HI R5, RZ, 0x4, R3 ;  /* 0x00000004ff057819 */ /* 0x001fe40000011603 */
[----:B------:R-:W-:Y:S02]  /*d350*/  SEL R3, RZ, 0x1, !P1 ;  /* 0x00000001ff037807 */ /* 0x000fe40004800000 */
[----:B------:R-:W-:Y:S01]  /*d360*/  ISETP.GE.U32.AND P1, PT, R19, UR4, PT ;  /* 0x0000000413007c0c */ /* 0x000fe2000bf26070 */
[----:B------:R-:W-:Y:S01]  /*d370*/  IMAD R11, R5, -0x14, R4 ;  /* 0xffffffec050b7824 */ /* 0x000fe200078e0204 */
[----:B------:R-:W-:-:S02]  /*d380*/  LOP3.LUT R0, R0, R3, RZ, 0x3c, !PT ;  /* 0x0000000300007212 */ /* 0x000fc400078e3cff */
[----:B------:R-:W-:Y:S02]  /*d390*/  ISETP.GE.U32.AND.EX P1, PT, R18, UR5, PT, P1 ;  /* 0x0000000512007c0c */ /* 0x000fe4000bf26110 */
[----:B------:R-:W-:-:S11]  /*d3a0*/  @P3 LOP3.LUT R0, R0, 0x1, R5, 0x78, !PT ;  /* 0x0000000100003812 */ /* 0x000fd600078e7805 */
[----:B------:R-:W-:Y:S05]  /*d3b0*/  @P1 BRA `(.L_x_362) ;  /* 0x00000004005c1947 */ /* 0x000fea0003800000 */
[----:B------:R-:W-:Y:S01]  /*d3c0*/  ULDC.64 UR4, c[0x0][0x628] ;  /* 0x00018a0000047ab9 */ /* 0x000fe20000000a00 */
[----:B------:R-:W0:Y:S01]  /*d3d0*/  S2R R14, SR_CTAID.X ;  /* 0x00000000000e7919 */ /* 0x000e220000002500 */
[----:B------:R-:W-:Y:S01]  /*d3e0*/  ISETP.NE.U32.AND P1, PT, RZ, UR4, PT ;  /* 0x00000004ff007c0c */ /* 0x000fe2000bf25070 */
[----:B------:R-:W-:Y:S01]  /*d3f0*/  ULDC UR7, c[0x0][0x630] ;  /* 0x00018c0000077ab9 */ /* 0x000fe20000000800 */
[----:B------:R-:W-:Y:S01]  /*d400*/  IMAD.MOV.U32 R2, RZ, RZ, R19 ;  /* 0x000000ffff027224 */ /* 0x000fe200078e0013 */
[----:B------:R-:W1:Y:S01]  /*d410*/  S2R R13, SR_CTAID.Y ;  /* 0x00000000000d7919 */ /* 0x000e620000002600 */
[----:B------:R-:W-:Y:S01]  /*d420*/  ISETP.NE.AND.EX P1, PT, RZ, UR5, PT, P1 ;  /* 0x00000005ff007c0c */ /* 0x000fe2000bf25310 */
[----:B------:R-:W-:-:S12]  /*d430*/  IMAD.MOV.U32 R3, RZ, RZ, R18 ;  /* 0x000000ffff037224 */ /* 0x000fd800078e0012 */
[----:B------:R-:W-:Y:S05]  /*d440*/  @!P1 BRA `(.L_x_363) ;  /* 0x0000000000289947 */ /* 0x000fea0003800000 */
[----:B------:R-:W-:Y:S02]  /*d450*/  ULDC UR6, c[0x0][0x634] ;  /* 0x00018d0000067ab9 */ /* 0x000fe40000000800 */
[----:B------:R-:W-:-:S05]  /*d460*/  IADD3 R7, P1, R19, UR6, RZ ;  /* 0x0000000613077c10 */ /* 0x000fca000ff3e0ff */
[----:B------:R-:W-:-:S04]  /*d470*/  IMAD.X R15, RZ, RZ, R18, P1 ;  /* 0x000000ffff0f7224 */ /* 0x000fc800008e0612 */
[----:B------:R-:W-:-:S04]  /*d480*/  IMAD.WIDE.U32 R4, R15, UR4, RZ ;  /* 0x000000040f047c25 */ /* 0x000fc8000f8e00ff */
[----:B------:R-:W-:-:S04]  /*d490*/  IMAD.WIDE.U32 R4, P1, R7, UR5, R4 ;  /* 0x0000000507047c25 */ /* 0x000fc8000f820004 */
[----:B------:R-:W-:-:S04]  /*d4a0*/  IMAD.WIDE.U32 R6, R7, UR4, RZ ;  /* 0x0000000407067c25 */ /* 0x000fc8000f8e00ff */
[----:B------:R-:W-:Y:S01]  /*d4b0*/  IMAD.X R3, RZ, RZ, RZ, P1 ;  /* 0x000000ffff037224 */ /* 0x000fe200008e06ff */
[----:B------:R-:W-:Y:S01]  /*d4c0*/  IADD3 RZ, P1, R7, R4, RZ ;  /* 0x0000000407ff7210 */ /* 0x000fe20007f3e0ff */
[----:B------:R-:W-:-:S04]  /*d4d0*/  IMAD.MOV.U32 R2, RZ, RZ, R5 ;  /* 0x000000ffff027224 */ /* 0x000fc800078e0005 */
[----:B------:R-:W-:-:S08]  /*d4e0*/  IMAD.WIDE.U32.X R2, R15, UR5, R2, P1 ;  /* 0x000000050f027c25 */ /* 0x000fd000088e0402 */
.L_x_363:
[--C-:B------:R-:W-:Y:S01]  /*d4f0*/  SHF.R.U64 R6, R2, UR7, R3.reuse ;  /* 0x0000000702067c19 */ /* 0x100fe20008001203 */
[----:B------:R-:W-:Y:S01]  /*d500*/  ULDC.64 UR4, c[0x0][0x620] ;  /* 0x0001880000047ab9 */ /* 0x000fe20000000a00 */
[----:B------:R-:W-:Y:S01]  /*d510*/  SHF.R.U32.HI R2, RZ, UR7, R3 ;  /* 0x00000007ff027c19 */ /* 0x000fe20008011603 */
[----:B------:R-:W-:Y:S01]  /*d520*/  IMAD.MOV.U32 R3, RZ, RZ, R18 ;  /* 0x000000ffff037224 */ /* 0x000fe200078e0012 */
[----:B------:R-:W-:Y:S01]  /*d530*/  IADD3 R5, P1, RZ, -R6, RZ ;  /* 0x80000006ff057210 */ /* 0x000fe20007f3e0ff */
[----:B------:R-:W2:Y:S01]  /*d540*/  LDC R25, c[0x0][0x144] ;  /* 0x00005100ff197b82 */ /* 0x000ea20000000800 */
[----:B0-----:R-:W-:Y:S01]  /*d550*/  I2FP.F32.U32 R7, R14 ;  /* 0x0000000e00077245 */ /* 0x001fe20000201000 */
[----:B------:R-:W-:Y:S01]  /*d560*/  ULDC.64 UR8, c[0x0][0x640] ;  /* 0x0001900000087ab9 */ /* 0x000fe20000000a00 */
[----:B------:R-:W-:Y:S01]  /*d570*/  ULDC UR6, c[0x0][0x608] ;  /* 0x0001820000067ab9 */ /* 0x000fe20000000800 */
[----:B------:R-:W-:Y:S01]  /*d580*/  IMAD.X R2, RZ, RZ, ~R2, P1 ;  /* 0x000000ffff027224 */ /* 0x000fe200008e0e02 */
[----:B------:R-:W-:-:S03]  /*d590*/  ISETP.NE.U32.AND P1, PT, RZ, UR8, PT ;  /* 0x00000008ff007c0c */ /* 0x000fc6000bf25070 */
[----:B------:R-:W-:Y:S01]  /*d5a0*/  IMAD R4, R2, UR4, RZ ;  /* 0x0000000402047c24 */ /* 0x000fe2000f8e02ff */
[----:B------:R-:W0:Y:S01]  /*d5b0*/  LDC R20, c[0x0][0x148] ;  /* 0x00005200ff147b82 */ /* 0x000e220000000800 */
[----:B------:R-:W-:Y:S01]  /*d5c0*/  IMAD.MOV.U32 R2, RZ, RZ, R19 ;  /* 0x000000ffff027224 */ /* 0x000fe200078e0013 */
[----:B------:R-:W-:-:S03]  /*d5d0*/  ISETP.NE.AND.EX P1, PT, RZ, UR9, PT, P1 ;  /* 0x00000009ff007c0c */ /* 0x000fc6000bf25310 */
[----:B------:R-:W-:Y:S01]  /*d5e0*/  IMAD.WIDE.U32 R2, R5, UR4, R2 ;  /* 0x0000000405027c25 */ /* 0x000fe2000f8e0002 */
[----:B------:R-:W-:-:S03]  /*d5f0*/  ULDC UR4, c[0x0][0x150] ;  /* 0x0000540000047ab9 */ /* 0x000fc60000000800 */
[----:B------:R-:W-:Y:S02]  /*d600*/  IMAD R5, R5, UR5, R4 ;  /* 0x0000000505057c24 */ /* 0x000fe4000f8e0204 */
[----:B------:R-:W-:Y:S01]  /*d610*/  FMUL R4, R7, UR4 ;  /* 0x0000000407047c20 */ /* 0x000fe20008400000 */
[----:B------:R-:W-:Y:S01]  /*d620*/  ULDC UR4, c[0x0][0x618] ;  /* 0x0001860000047ab9 */ /* 0x000fe20000000800 */
[----:B------:R-:W-:Y:S01]  /*d630*/  ULDC UR5, c[0x0][0x154] ;  /* 0x0000550000057ab9 */ /* 0x000fe20000000800 */
[----:B------:R-:W-:-:S03]  /*d640*/  IMAD.IADD R3, R3, 0x1, R5 ;  /* 0x0000000103037824 */ /* 0x000fc600078e0205 */
[----:B------:R-:W3:Y:S02]  /*d650*/  F2I.U32.TRUNC.NTZ R4, R4 ;  /* 0x0000000400047305 */ /* 0x000ee4000020f000 */
[----:B------:R-:W-:Y:S02]  /*d660*/  SHF.R.U64 R7, R2, UR4, R3 ;  /* 0x0000000402077c19 */ /* 0x000fe40008001203 */
[----:B-1----:R-:W-:-:S05]  /*d670*/  I2FP.F32.U32 R2, R13 ;  /* 0x0000000d00027245 */ /* 0x002fca0000201000 */
[----:B------:R-:W-:Y:S01]  /*d680*/  FMUL R21, R2, UR5 ;  /* 0x0000000502157c20 */ /* 0x000fe20008400000 */
[----:B------:R-:W-:Y:S01]  /*d690*/  SHF.R.U32.HI R2, RZ, UR4, R3 ;  /* 0x00000004ff027c19 */ /* 0x000fe20008011603 */
[----:B------:R-:W-:-:S03]  /*d6a0*/  ULDC UR4, c[0x0][0x658] ;  /* 0x0001960000047ab9 */ /* 0x000fc60000000800 */
[--C-:B------:R-:W-:Y:S01]  /*d6b0*/  SHF.R.U64 R17, R7, UR6, R2.reuse ;  /* 0x0000000607117c19 */ /* 0x100fe20008001202 */
[----:B------:R-:W1:Y:S01]  /*d6c0*/  F2I.U32.TRUNC.NTZ R21, R21 ;  /* 0x0000001500157305 */ /* 0x000e62000020f000 */
[----:B------:R-:W-:Y:S01]  /*d6d0*/  SHF.R.U32.HI R2, RZ, UR6, R2 ;  /* 0x00000006ff027c19 */ /* 0x000fe20008011602 */
[----:B---3--:R-:W-:-:S03]  /*d6e0*/  IMAD.MOV R4, RZ, RZ, -R4 ;  /* 0x000000ffff047224 */ /* 0x008fc600078e0a04 */
[----:B------:R-:W-:Y:S01]  /*d6f0*/  SHF.R.U64 R15, R17, UR4, R2 ;  /* 0x00000004110f7c19 */ /* 0x000fe20008001202 */
[----:B--2---:R-:W-:Y:S01]  /*d700*/  IMAD R14, R25, R4, R14 ;  /* 0x00000004190e7224 */ /* 0x004fe200078e020e */
[----:B------:R-:W-:-:S03]  /*d710*/  SHF.R.U32.HI R23, RZ, UR4, R2 ;  /* 0x00000004ff177c19 */ /* 0x000fc60008011602 */
[----:B------:R-:W-:Y:S02]  /*d720*/  IMAD.MOV.U32 R2, RZ, RZ, R15 ;  /* 0x000000ffff027224 */ /* 0x000fe400078e000f */
[----:B------:R-:W-:Y:S01]  /*d730*/  IMAD.MOV.U32 R3, RZ, RZ, R23 ;  /* 0x000000ffff037224 */ /* 0x000fe200078e0017 */
[----:B------:R-:W-:Y:S06]  /*d740*/  @!P1 BRA `(.L_x_364) ;  /* 0x0000000000289947 */ /* 0x000fec0003800000 */
[----:B------:R-:W-:Y:S02]  /*d750*/  ULDC UR4, c[0x0][0x64c] ;  /* 0x0001930000047ab9 */ /* 0x000fe40000000800 */
[----:B------:R-:W-:-:S05]  /*d760*/  IADD3 R3, P1, R15, UR4, RZ ;  /* 0x000000040f037c10 */ /* 0x000fca000ff3e0ff */
[----:B------:R-:W-:-:S04]  /*d770*/  IMAD.X R23, RZ, RZ, R23, P1 ;  /* 0x000000ffff177224 */ /* 0x000fc800008e0617 */
[----:B------:R-:W-:-:S04]  /*d780*/  IMAD.WIDE.U32 R4, R23, UR8, RZ ;  /* 0x0000000817047c25 */ /* 0x000fc8000f8e00ff */
[----:B------:R-:W-:-:S04]  /*d790*/  IMAD.WIDE.U32 R4, P1, R3, UR9, R4 ;  /* 0x0000000903047c25 */ /* 0x000fc8000f820004 */
[----:B------:R-:W-:-:S04]  /*d7a0*/  IMAD.WIDE.U32 R2, R3, UR8, RZ ;  /* 0x0000000803027c25 */ /* 0x000fc8000f8e00ff */
[----:B------:R-:W-:Y:S01]  /*d7b0*/  IMAD.MOV.U32 R2, RZ, RZ, R5 ;  /* 0x000000ffff027224 */ /* 0x000fe200078e0005 */
[----:B------:R-:W-:Y:S01]  /*d7c0*/  IADD3 RZ, P3, R3, R4, RZ ;  /* 0x0000000403ff7210 */ /* 0x000fe20007f7e0ff */
[----:B------:R-:W-:-:S04]  /*d7d0*/  IMAD.X R3, RZ, RZ, RZ, P1 ;  /* 0x000000ffff037224 */ /* 0x000fc800008e06ff */
[----:B------:R-:W-:-:S08]  /*d7e0*/  IMAD.WIDE.U32.X R2, R23, UR9, R2, P3 ;  /* 0x0000000917027c25 */ /* 0x000fd000098e0402 */
.L_x_364:
[----:B------:R-:W2:Y:S01]  /*d7f0*/  LDC R4, c[0x0][0x65c] ;  /* 0x00019700ff047b82 */ /* 0x000ea20000000800 */
[----:B------:R-:W-:Y:S01]  /*d800*/  ULDC UR4, c[0x0][0x648] ;  /* 0x0001920000047ab9 */ /* 0x000fe20000000800 */
[----:B------:R-:W-:Y:S01]  /*d810*/  LOP3.LUT R17, R17, UR17, RZ, 0xc0, !PT ;  /* 0x0000001111117c12 */ /* 0x000fe2000f8ec0ff */
[----:B-1----:R-:W-:Y:S01]  /*d820*/  IMAD.MOV R21, RZ, RZ, -R21 ;  /* 0x000000ffff157224 */ /* 0x002fe200078e0a15 */
[----:B------:R-:W-:Y:S01]  /*d830*/  SHF.R.U64 R2, R2, UR4, R3 ;  /* 0x0000000402027c19 */ /* 0x000fe20008001203 */
[----:B------:R-:W-:Y:S01]  /*d840*/  ULDC UR4, c[0x0][0x638] ;  /* 0x00018e0000047ab9 */ /* 0x000fe20000000800 */
[----:B------:R-:W-:Y:S01]  /*d850*/  ULDC UR5, c[0x0][0x610] ;  /* 0x0001840000057ab9 */ /* 0x000fe20000000800 */
[----:B------:R-:W-:Y:S02]  /*d860*/  IMAD.MOV.U32 R3, RZ, RZ, 0x1 ;  /* 0x00000001ff037424 */ /* 0x000fe400078e00ff */
[----:B------:R-:W-:Y:S01]  /*d870*/  IMAD R17, R2, UR18, R17 ;  /* 0x0000001202117c24 */ /* 0x000fe2000f8e0211 */
[----:B--2---:R-:W-:Y:S01]  /*d880*/  ISETP.NE.AND P1, PT, R4, 0x1, PT ;  /* 0x000000010400780c */ /* 0x004fe20003f25270 */
[----:B------:R-:W-:Y:S01]  /*d890*/  IMAD.MOV R4, RZ, RZ, -R2 ;  /* 0x000000ffff047224 */ /* 0x000fe200078e0a02 */
[----:B------:R-:W-:-:S03]  /*d8a0*/  LOP3.LUT R2, R7, UR16, RZ, 0xc0, !PT ;  /* 0x0000001007027c12 */ /* 0x000fc6000f8ec0ff */
[----:B------:R-:W-:Y:S01]  /*d8b0*/  IMAD R15, R4, UR4, R15 ;  /* 0x00000004040f7c24 */ /* 0x000fe2000f8e020f */
[----:B------:R-:W-:-:S03]  /*d8c0*/  ULDC UR4, c[0x0][0x600] ;  /* 0x0001800000047ab9 */ /* 0x000fc60000000800 */
[--C-:B------:R-:W-:Y:S01]  /*d8d0*/  IMAD R15, R15, UR4, R2.reuse ;  /* 0x000000040f0f7c24 */ /* 0x100fe2000f8e0202 */
[----:B------:R-:W-:-:S03]  /*d8e0*/  PRMT R2, R3, 0x7610, R2 ;  /* 0x0000761003027816 */ /* 0x000fc60000000002 */
[----:B0-----:R-:W-:-:S04]  /*d8f0*/  @P1 IMAD R14, R20, R21, R13 ;  /* 0x00000015140e1224 */ /* 0x001fc800078e020d */
[----:B------:R-:W-:-:S05]  /*d900*/  IMAD R14, R17, UR5, R14 ;  /* 0x00000005110e7c24 */ /* 0x000fca000f8e020e */
[----:B------:R-:W-:Y:S02]  /*d910*/  SEL R13, R15, R14, !P1 ;  /* 0x0000000e0f0d7207 */ /* 0x000fe40004800000 */
[----:B------:R-:W-:-:S07]  /*d920*/  SEL R7, R14, R15, !P1 ;  /* 0x0000000f0e077207 */ /* 0x000fce0004800000 */
.L_x_362:
[----:B------:R-:W-:Y:S05]  /*d930*/  BSYNC B1 ;  /* 0x0000000000017941 */ /* 0x000fea0003800000 */
.L_x_361:
[----:B------:R-:W-:-:S13]  /*d940*/  LOP3.LUT P1, RZ, R2, 0xff, RZ, 0xc0, !PT ;  /* 0x000000ff02ff7812 */ /* 0x000fda000782c0ff */
[----:B------:R-:W-:Y:S05]  /*d950*/  @P1 BRA `(.L_x_365) ;  /* 0xfffffff4003c1947 */ /* 0x000fea000383ffff */
[----:B------:R-:W-:Y:S05]  /*d960*/  BSYNC B0 ;  /* 0x0000000000007941 */ /* 0x000fea0003800000 */
.L_x_353:
[----:B------:R-:W-:-:S03]  /*d970*/  UMOV UR4, 0xffffffff ;  /* 0xffffffff00047882 */ /* 0x000fc60000000000 */
[----:B------:R-:W-:Y:S05]  /*d980*/  BRA.DIV UR4, `(.L_x_366) ;  /* 0x0000000e04587947 */ /* 0x000fea000b800000 */
[----:B------:R-:W-:-:S13]  /*d990*/  ELECT P6, URZ, PT ;  /* 0x00000000003f782f */ /* 0x000fda00038c0000 */
.L_x_396:
[----:B------:R-:W-:Y:S04]  /*d9a0*/  BSSY B0, `(.L_x_367) ;  /* 0x00000bb000007945 */ /* 0x000fe80003800000 */
[----:B------:R-:W-:Y:S05]  /*d9b0*/  @!P6 BRA `(.L_x_368) ;  /* 0x0000000800e4e947 */ /* 0x000fea0003800000 */
[----:B------:R-:W-:-:S04]  /*d9c0*/  LOP3.LUT R16, R16, 0x2, RZ, 0xfc, !PT ;  /* 0x0000000210107812 */ /* 0x000fc800078efcff */
[----:B------:R-:W-:-:S13]  /*d9d0*/  ISETP.NE.AND P0, PT, R16, 0x3, PT ;  /* 0x000000031000780c */ /* 0x000fda0003f05270 */
[----:B------:R-:W-:Y:S05]  /*d9e0*/  @!P0 BRA `(.L_x_369) ;  /* 0x0000000000048947 */ /* 0x000fea0003800000 */
[----:B------:R-:W-:Y:S01]  /*d9f0*/  BPT.TRAP 0x1 ;  /* 0x000000040000795c */ /* 0x000fe20000300000 */
.L_x_369:
[----:B------:R-:W0:Y:S01]  /*da00*/  S2R R3, SR_CgaCtaId ;  /* 0x0000000000037919 */ /* 0x000e220000008800 */
[----:B------:R-:W-:Y:S02]  /*da10*/  MOV R2, 0x400 ;  /* 0x0000040000027802 */ /* 0x000fe40000000f00 */
[----:B------:R-:W-:Y:S02]  /*da20*/  SHF.L.U32 R4, R0, 0x1f, RZ ;  /* 0x0000001f00047819 */ /* 0x000fe400000006ff */
[----:B0-----:R-:W-:-:S05]  /*da30*/  LEA R2, R3, R2, 0x18 ;  /* 0x0000000203027211 */ /* 0x001fca00078ec0ff */
[----:B------:R-:W-:-:S04]  /*da40*/  VIADD R2, R2, 0xa0 ;  /* 0x000000a002027836 */ /* 0x000fc80000000000 */
[C---:B------:R-:W-:Y:S02]  /*da50*/  IMAD R7, R11.reuse, 0x8, R2 ;  /* 0x000000080b077824 */ /* 0x040fe400078e0202 */
[----:B------:R-:W-:Y:S02]  /*da60*/  VIADD R11, R11, 0x1 ;  /* 0x000000010b0b7836 */ /* 0x000fe40000000000 */
[----:B------:R-:W0:Y:S03]  /*da70*/  SYNCS.PHASECHK.TRANS64.TRYWAIT P0, [R7+URZ], R4 ;  /* 0x00000004070075a7 */ /* 0x000e26000800017f */
[----:B------:R-:W-:-:S04]  /*da80*/  ISETP.NE.AND P1, PT, R11, 0x14, PT ;  /* 0x000000140b00780c */ /* 0x000fc80003f25270 */
[----:B------:R-:W-:Y:S02]  /*da90*/  SEL R3, RZ, 0x1, P1 ;  /* 0x00000001ff037807 */ /* 0x000fe40000800000 */
[----:B------:R-:W-:Y:S02]  /*daa0*/  SEL R11, R11, RZ, P1 ;  /* 0x000000ff0b0b7207 */ /* 0x000fe40000800000 */
[----:B------:R-:W-:-:S03]  /*dab0*/  LOP3.LUT R6, R0, R3, RZ, 0x3c, !PT ;  /* 0x0000000300067212 */ /* 0x000fc600078e3cff */
[----:B------:R-:W-:Y:S01]  /*dac0*/  IMAD R8, R11, 0x8, R2 ;  /* 0x000000080b087824 */ /* 0x000fe200078e0202 */
[----:B------:R-:W-:Y:S01]  /*dad0*/  SHF.L.U32 R5, R6, 0x1f, RZ ;  /* 0x0000001f06057819 */ /* 0x000fe200000006ff */
[----:B0-----:R-:W-:Y:S06]  /*dae0*/  @!P0 BRA `(.L_x_370) ;  /* 0x0000000c00208947 */ /* 0x001fec0003800000 */
.L_x_397:
[----:B------:R-:W1:Y:S01]  /*daf0*/  SYNCS.PHASECHK.TRANS64.TRYWAIT P0, [R8+URZ], R5 ;  /* 0x00000005080075a7 */ /* 0x000e62000800017f */
[----:B------:R-:W-:-:S05]  /*db00*/  VIADD R0, R11, 0x1 ;  /* 0x000000010b007836 */ /* 0x000fca0000000000 */
[----:B------:R-:W-:-:S04]  /*db10*/  ISETP.NE.AND P1, PT, R0, 0x14, PT ;  /* 0x000000140000780c */ /* 0x000fc80003f25270 */
[----:B------:R-:W-:Y:S02]  /*db20*/  SEL R3, RZ, 0x1, P1 ;  /* 0x00000001ff037807 */ /* 0x000fe40000800000 */
[----:B0-----:R-:W-:Y:S02]  /*db30*/  SEL R7, R0, RZ, P1 ;  /* 0x000000ff00077207 */ /* 0x001fe40000800000 */
[----:B------:R-:W-:-:S03]  /*db40*/  LOP3.LUT R6, R6, R3, RZ, 0x3c, !PT ;  /* 0x0000000306067212 */ /* 0x000fc600078e3cff */
[----:B------:R-:W-:Y:S01]  /*db50*/  IMAD R9, R7, 0x8, R2 ;  /* 0x0000000807097824 */ /* 0x000fe200078e0202 */
[----:B------:R-:W-:Y:S01]  /*db60*/  SHF.L.U32 R4, R6, 0x1f, RZ ;  /* 0x0000001f06047819 */ /* 0x000fe200000006ff */
[----:B-1----:R-:W-:Y:S06]  /*db70*/  @!P0 BRA `(.L_x_371) ;  /* 0x0000000c00108947 */ /* 0x002fec0003800000 */
.L_x_398:
[----:B------:R-:W1:Y:S01]  /*db80*/  SYNCS.PHASECHK.TRANS64.TRYWAIT P0, [R9+URZ], R4 ;  /* 0x00000004090075a7 */ /* 0x000e62000800017f */
[----:B------:R-:W-:-:S05]  /*db90*/  VIADD R0, R7, 0x1 ;  /* 0x0000000107007836 */ /* 0x000fca0000000000 */
[----:B------:R-:W-:-:S04]  /*dba0*/  ISETP.NE.AND P1, PT, R0, 0x14, PT ;  /* 0x000000140000780c */ /* 0x000fc80003f25270 */
[----:B------:R-:W-:Y:S02]  /*dbb0*/  SEL R3, RZ, 0x1, P1 ;  /* 0x00000001ff037807 */ /* 0x000fe40000800000 */
[----:B------:R-:W-:Y:S02]  /*dbc0*/  SEL R7, R0, RZ, P1 ;  /* 0x000000ff00077207 */ /* 0x000fe40000800000 */
[----:B------:R-:W-:-:S03]  /*dbd0*/  LOP3.LUT R6, R6, R3, RZ, 0x3c, !PT ;  /* 0x0000000306067212 */ /* 0x000fc600078e3cff */
[----:B0-----:R-:W-:Y:S01]  /*dbe0*/  IMAD R8, R7, 0x8, R2 ;  /* 0x0000000807087824 */ /* 0x001fe200078e0202 */
[----:B------:R-:W-:Y:S01]  /*dbf0*/  SHF.L.U32 R5, R6, 0x1f, RZ ;  /* 0x0000001f06057819 */ /* 0x000fe200000006ff */
[----:B-1----:R-:W-:Y:S06]  /*dc00*/  @!P0 BRA `(.L_x_372) ;  /* 0x0000000c00008947 */ /* 0x002fec0003800000 */
.L_x_399:
        /* <DEDUP_REMOVED lines=9> */
.L_x_400:
        /* <DEDUP_REMOVED lines=9> */
.L_x_401:
        /* <DEDUP_REMOVED lines=9> */
.L_x_402:
        /* <DEDUP_REMOVED lines=9> */
.L_x_403:
        /* <DEDUP_REMOVED lines=9> */
.L_x_404:
        /* <DEDUP_REMOVED lines=9> */
.L_x_405:
        /* <DEDUP_REMOVED lines=9> */
.L_x_406:
        /* <DEDUP_REMOVED lines=9> */
.L_x_407:
        /* <DEDUP_REMOVED lines=9> */
.L_x_408:
        /* <DEDUP_REMOVED lines=9> */
.L_x_409:
        /* <DEDUP_REMOVED lines=9> */
.L_x_410:
        /* <DEDUP_REMOVED lines=9> */
.L_x_411:
        /* <DEDUP_REMOVED lines=9> */
.L_x_412:
        /* <DEDUP_REMOVED lines=9> */
.L_x_413:
[----:B------:R-:W1:Y:S01]  /*e3f0*/  SYNCS.PHASECHK.TRANS64.TRYWAIT P0, [R8+URZ], R5 ;  /* 0x00000005080075a7 */ /* 0x000e62000800017f */
[----:B------:R-:W-:-:S05]  /*e400*/  VIADD R0, R7, 0x1 ;  /* 0x0000000107007836 */ /* 0x000fca0000000000 */
[----:B------:R-:W-:-:S04]  /*e410*/  ISETP.NE.AND P1, PT, R0, 0x14, PT ;  /* 0x000000140000780c */ /* 0x000fc80003f25270 */
[----:B------:R-:W-:Y:S02]  /*e420*/  SEL R3, RZ, 0x1, P1 ;  /* 0x00000001ff037807 */ /* 0x000fe40000800000 */
[----:B------:R-:W-:Y:S02]  /*e430*/  SEL R7, R0, RZ, P1 ;  /* 0x000000ff00077207 */ /* 0x000fe40000800000 */
[----:B0-----:R-:W-:-:S03]  /*e440*/  LOP3.LUT R9, R6, R3, RZ, 0x3c, !PT ;  /* 0x0000000306097212 */ /* 0x001fc600078e3cff */
[----:B------:R-:W-:Y:S01]  /*e450*/  IMAD R11, R7, 0x8, R2 ;  /* 0x00000008070b7824 */ /* 0x000fe200078e0202 */
[----:B------:R-:W-:Y:S01]  /*e460*/  SHF.L.U32 R6, R9, 0x1f, RZ ;  /* 0x0000001f09067819 */ /* 0x000fe200000006ff */
[----:B-1----:R-:W-:Y:S06]  /*e470*/  @!P0 BRA `(.L_x_387) ;  /* 0x0000000800108947 */ /* 0x002fec0003800000 */
.L_x_414:
[----:B------:R-:W1:Y:S01]  /*e480*/  SYNCS.PHASECHK.TRANS64.TRYWAIT P0, [R11+URZ], R6 ;  /* 0x000000060b0075a7 */ /* 0x000e62000800017f */
[----:B------:R-:W-:-:S05]  /*e490*/  VIADD R0, R7, 0x1 ;  /* 0x0000000107007836 */ /* 0x000fca0000000000 */
[----:B------:R-:W-:-:S04]  /*e4a0*/  ISETP.NE.AND P1, PT, R0, 0x14, PT ;  /* 0x000000140000780c */ /* 0x000fc80003f25270 */
[----:B------:R-:W-:Y:S02]  /*e4b0*/  SEL R4, RZ, 0x1, P1 ;  /* 0x00000001ff047807 */ /* 0x000fe40000800000 */
[----:B------:R-:W-:Y:S02]  /*e4c0*/  SEL R3, R0, RZ, P1 ;  /* 0x000000ff00037207 */ /* 0x000fe40000800000 */
[----:B------:R-:W-:Y:S01]  /*e4d0*/  LOP3.LUT R0, R9, R4, RZ, 0x3c, !PT ;  /* 0x0000000409007212 */ /* 0x000fe200078e3cff */
[----:B-1----:R-:W-:Y:S06]  /*e4e0*/  @!P0 BRA `(.L_x_388) ;  /* 0x0000000800088947 */ /* 0x002fec0003800000 */
.L_x_415:
[----:B------:R-:W-:Y:S01]  /*e4f0*/  IMAD R3, R3, 0x8, R2 ;  /* 0x0000000803037824 */ /* 0x000fe200078e0202 */
[----:B------:R-:W-:-:S07]  /*e500*/  SHF.L.U32 R0, R0, 0x1f, RZ ;  /* 0x0000001f00007819 */ /* 0x000fce00000006ff */
.L_x_389:
[----:B--2---:R2:W3:Y:S02]  /*e510*/  SYNCS.PHASECHK.TRANS64.TRYWAIT P0, [R3+URZ], R0 ;  /* 0x00000000030075a7 */ /* 0x0044e4000800017f */
[----:B---3--:R-:W-:Y:S05]  /*e520*/  @!P0 NANOSLEEP.SYNCS 0x989680 ;  /* 0x009896800000895d */ /* 0x008fea0003900000 */
[----:B------:R-:W3:Y:S02]  /*e530*/  @!P0 SYNCS.PHASECHK.TRANS64 P0, [R3+URZ], R0 ;  /* 0x00000000030085a7 */ /* 0x000ee4000800007f */
[----:B---3--:R-:W-:Y:S05]  /*e540*/  @!P0 BRA `(.L_x_389) ;  /* 0xfffffffc00f08947 */ /* 0x008fea000383ffff */
.L_x_368:
[----:B------:R-:W-:Y:S05]  /*e550*/  BSYNC B0 ;  /* 0x0000000000007941 */ /* 0x000fea0003800000 */
.L_x_367:
[----:B------:R-:W-:Y:S05]  /*e560*/  EXIT ;  /* 0x000000000000794d */ /* 0x000fea0003800000 */
.L_x_18:
[----:B---3--:R3:W4:Y:S02]  /*e570*/  SYNCS.PHASECHK.TRANS64.TRYWAIT P1, [R3+URZ], R0 ;  /* 0x00000000030075a7 */ /* 0x008724000802017f */
[----:B----4-:R-:W-:Y:S05]  /*e580*/  @!P1 NANOSLEEP.SYNCS 0x989680 ;  /* 0x009896800000995d */ /* 0x010fea0003900000 */
[----:B------:R-:W4:Y:S02]  /*e590*/  @!P1 SYNCS.PHASECHK.TRANS64 P1, [R3+URZ], R0 ;  /* 0x00000000030095a7 */ /* 0x000f24000802007f */
[----:B----4-:R-:W-:Y:S05]  /*e5a0*/  @!P1 BRA `(.L_x_18) ;  /* 0xfffffffc00f09947 */ /* 0x010fea000383ffff */
[----:B------:R-:W-:Y:S05]  /*e5b0*/  BRA `(.L_x_17) ;  /* 0xffffff2c00b87947 */ /* 0x000fea000383ffff */
.L_x_23:
[----:B-1----:R-:W-:-:S04]  /*e5c0*/  IMAD.U32 R5, RZ, RZ, UR4 ;  /* 0x00000004ff057e24 */ /* 0x002fc8000f8e00ff */
[----:B------:R1:W2:Y:S03]  /*e5d0*/  SYNCS.PHASECHK.TRANS64.TRYWAIT P1, [R5+URZ], R4 ;  /* 0x00000004050075a7 */ /* 0x0002a6000802017f */
[----:B--2---:R-:W-:Y:S05]  /*e5e0*/  @!P1 NANOSLEEP.SYNCS 0x989680 ;  /* 0x009896800000995d */ /* 0x004fea0003900000 */
[----:B------:R-:W2:Y:S02]  /*e5f0*/  @!P1 SYNCS.PHASECHK.TRANS64 P1, [R5+URZ], R4 ;  /* 0x00000004050095a7 */ /* 0x000ea4000802007f */
[----:B--2---:R-:W-:Y:S05]  /*e600*/  @!P1 BRA `(.L_x_23) ;  /* 0xfffffffc00ec9947 */ /* 0x004fea000383ffff */
[----:B------:R-:W-:Y:S05]  /*e610*/  BRA `(.L_x_22) ;  /* 0xffffff3400107947 */ /* 0x000fea000383ffff */
.L_x_354:
[----:B------:R-:W-:Y:S01]  /*e620*/  BSSY B1, `(.L_x_390) ;  /* 0x0000006000017945 */ /* 0x000fe20003800000 */
[----:B------:R-:W-:-:S07]  /*e630*/  IMAD.MOV.U32 R15, RZ, RZ, -0x1 ;  /* 0xffffffffff0f7424 */ /* 0x000fce00078e00ff */
[----:B------:R-:W-:Y:S05]  /*e640*/  WARPSYNC.COLLECTIVE R15, `(.L_x_391) ;  /* 0x000000000f0c7348 */ /* 0x000fea0003c00000 */
[----:B------:R-:W-:Y:S02]  /*e650*/  ELECT P6, UR62, PT ;  /* 0x00000000003e782f */ /* 0x000fe400038c0000 */
[----:B------:R-:W-:Y:S01]  /*e660*/  MOV R14, UR62 ;  /* 0x0000003e000e7c02 */ /* 0x000fe20008000f00 */
[----:B------:R-:W-:Y:S10]  /*e670*/  ENDCOLLECTIVE ;  /* 0x000000000000791b */ /* 0x000ff40003800000 */
.L_x_391:
[----:B------:R-:W-:Y:S05]  /*e680*/  BSYNC B1 ;  /* 0x0000000000017941 */ /* 0x000fea0003800000 */
.L_x_390:
[----:B------:R-:W-:Y:S05]  /*e690*/  BRA `(.L_x_392) ;  /* 0xffffffe400f87947 */ /* 0x000fea000383ffff */
.L_x_357:
[----:B0-----:R0:W1:Y:S02]  /*e6a0*/  SYNCS.PHASECHK.TRANS64.TRYWAIT P1, [R14+URZ+0xa0], R5 ;  /* 0x0000a0050e0075a7 */ /* 0x001064000802017f */
[----:B-1----:R-:W-:Y:S05]  /*e6b0*/  @!P1 NANOSLEEP.SYNCS 0x989680 ;  /* 0x009896800000995d */ /* 0x002fea0003900000 */
[----:B------:R-:W1:Y:S02]  /*e6c0*/  @!P1 SYNCS.PHASECHK.TRANS64 P1, [R14+URZ+0xa0], R5 ;  /* 0x0000a0050e0095a7 */ /* 0x000e64000802007f */
[----:B-1----:R-:W-:Y:S05]  /*e6d0*/  @!P1 BRA `(.L_x_357) ;  /* 0xfffffffc00f09947 */ /* 0x002fea000383ffff */
[----:B------:R-:W-:Y:S05]  /*e6e0*/  BRA `(.L_x_393) ;  /* 0xffffffe8002c7947 */ /* 0x000fea000383ffff */
.L_x_366:
[----:B------:R-:W-:Y:S01]  /*e6f0*/  BSSY B0, `(.L_x_394) ;  /* 0x0000006000007945 */ /* 0x000fe20003800000 */
[----:B------:R-:W-:-:S07]  /*e700*/  IMAD.MOV.U32 R15, RZ, RZ, -0x1 ;  /* 0xffffffffff0f7424 */ /* 0x000fce00078e00ff */
[----:B------:R-:W-:Y:S05]  /*e710*/  WARPSYNC.COLLECTIVE R15, `(.L_x_395) ;  /* 0x000000000f0c7348 */ /* 0x000fea0003c00000 */
[----:B------:R-:W-:Y:S02]  /*e720*/  ELECT P6, UR62, PT ;  /* 0x00000000003e782f */ /* 0x000fe400038c0000 */
[----:B------:R-:W-:Y:S01]  /*e730*/  MOV R14, UR62 ;  /* 0x0000003e000e7c02 */ /* 0x000fe20008000f00 */
[----:B------:R-:W-:Y:S10]  /*e740*/  ENDCOLLECTIVE ;  /* 0x000000000000791b */ /* 0x000ff40003800000 */
.L_x_395:
[----:B------:R-:W-:Y:S05]  /*e750*/  BSYNC B0 ;  /* 0x0000000000007941 */ /* 0x000fea0003800000 */
.L_x_394:
[----:B------:R-:W-:Y:S05]  /*e760*/  BRA `(.L_x_396) ;  /* 0xfffffff0008c7947 */ /* 0x000fea000383ffff */
.L_x_370:
[----:B0-----:R0:W1:Y:S02]  /*e770*/  SYNCS.PHASECHK.TRANS64.TRYWAIT P0, [R7+URZ], R4 ;  /* 0x00000004070075a7 */ /* 0x001064000800017f */
[----:B-1----:R-:W-:Y:S05]  /*e780*/  @!P0 NANOSLEEP.SYNCS 0x989680 ;  /* 0x009896800000895d */ /* 0x002fea0003900000 */
[----:B------:R-:W1:Y:S02]  /*e790*/  @!P0 SYNCS.PHASECHK.TRANS64 P0, [R7+URZ], R4 ;  /* 0x00000004070085a7 */ /* 0x000e64000800007f */
[----:B-1----:R-:W-:Y:S05]  /*e7a0*/  @!P0 BRA `(.L_x_370) ;  /* 0xfffffffc00f08947 */ /* 0x002fea000383ffff */
[----:B------:R-:W-:Y:S05]  /*e7b0*/  BRA `(.L_x_397) ;  /* 0xfffffff000cc7947 */ /* 0x000fea000383ffff */
.L_x_371:
[----:B0-----:R0:W1:Y:S02]  /*e7c0*/  SYNCS.PHASECHK.TRANS64.TRYWAIT P0, [R8+URZ], R5 ;  /* 0x00000005080075a7 */ /* 0x001064000800017f */
[----:B-1----:R-:W-:Y:S05]  /*e7d0*/  @!P0 NANOSLEEP.SYNCS 0x989680 ;  /* 0x009896800000895d */ /* 0x002fea0003900000 */
[----:B------:R-:W1:Y:S02]  /*e7e0*/  @!P0 SYNCS.PHASECHK.TRANS64 P0, [R8+URZ], R5 ;  /* 0x00000005080085a7 */ /* 0x000e64000800007f */
[----:B-1----:R-:W-:Y:S05]  /*e7f0*/  @!P0 BRA `(.L_x_371) ;  /* 0xfffffffc00f08947 */ /* 0x002fea000383ffff */
[----:B------:R-:W-:Y:S05]  /*e800*/  BRA `(.L_x_398) ;  /* 0xfffffff000dc7947 */ /* 0x000fea000383ffff */
.L_x_372:
[----:B0-----:R0:W1:Y:S02]  /*e810*/  SYNCS.PHASECHK.TRANS64.TRYWAIT P0, [R9+URZ], R4 ;  /* 0x00000004090075a7 */ /* 0x001064000800017f */
[----:B-1----:R-:W-:Y:S05]  /*e820*/  @!P0 NANOSLEEP.SYNCS 0x989680 ;  /* 0x009896800000895d */ /* 0x002fea0003900000 */
[----:B------:R-:W1:Y:S02]  /*e830*/  @!P0 SYNCS.PHASECHK.TRANS64 P0, [R9+URZ], R4 ;  /* 0x00000004090085a7 */ /* 0x000e64000800007f */
[----:B-1----:R-:W-:Y:S05]  /*e840*/  @!P0 BRA `(.L_x_372) ;  /* 0xfffffffc00f08947 */ /* 0x002fea000383ffff */
[----:B------:R-:W-:Y:S05]  /*e850*/  BRA `(.L_x_399) ;  /* 0xfffffff000ec7947 */ /* 0x000fea000383ffff */
.L_x_373:
[----:B0-----:R0:W1:Y:S02]  /*e860*/  SYNCS.PHASECHK.TRANS64.TRYWAIT P0, [R8+URZ], R5 ;  /* 0x00000005080075a7 */ /* 0x001064000800017f */
[----:B-1----:R-:W-:Y:S05]  /*e870*/  @!P0 NANOSLEEP.SYNCS 0x989680 ;  /* 0x009896800000895d */ /* 0x002fea0003900000 */
[----:B------:R-:W1:Y:S02]  /*e880*/  @!P0 SYNCS.PHASECHK.TRANS64 P0, [R8+URZ], R5 ;  /* 0x00000005080085a7 */ /* 0x000e64000800007f */
[----:B-1----:R-:W-:Y:S05]  /*e890*/  @!P0 BRA `(.L_x_373) ;  /* 0xfffffffc00f08947 */ /* 0x002fea000383ffff */
[----:B------:R-:W-:Y:S05]  /*e8a0*/  BRA `(.L_x_400) ;  /* 0xfffffff000fc7947 */ /* 0x000fea000383ffff */
.L_x_374:
[----:B0-----:R0:W1:Y:S02]  /*e8b0*/  SYNCS.PHASECHK.TRANS64.TRYWAIT P0, [R9+URZ], R4 ;  /* 0x00000004090075a7 */ /* 0x001064000800017f */
[----:B-1----:R-:W-:Y:S05]  /*e8c0*/  @!P0 NANOSLEEP.SYNCS 0x989680 ;  /* 0x009896800000895d */ /* 0x002fea0003900000 */
[----:B------:R-:W1:Y:S02]  /*e8d0*/  @!P0 SYNCS.PHASECHK.TRANS64 P0, [R9+URZ], R4 ;  /* 0x00000004090085a7 */ /* 0x000e64000800007f */
[----:B-1----:R-:W-:Y:S05]  /*e8e0*/  @!P0 BRA `(.L_x_374) ;  /* 0xfffffffc00f08947 */ /* 0x002fea000383ffff */
[----:B------:R-:W-:Y:S05]  /*e8f0*/  BRA `(.L_x_401) ;  /* 0xfffffff4000c7947 */ /* 0x000fea000383ffff */
.L_x_375:
[----:B0-----:R0:W1:Y:S02]  /*e900*/  SYNCS.PHASECHK.TRANS64.TRYWAIT P0, [R8+URZ], R5 ;  /* 0x00000005080075a7 */ /* 0x001064000800017f */
[----:B-1----:R-:W-:Y:S05]  /*e910*/  @!P0 NANOSLEEP.SYNCS 0x989680 ;  /* 0x009896800000895d */ /* 0x002fea0003900000 */
[----:B------:R-:W1:Y:S02]  /*e920*/  @!P0 SYNCS.PHASECHK.TRANS64 P0, [R8+URZ], R5 ;  /* 0x00000005080085a7 */ /* 0x000e64000800007f */
[----:B-1----:R-:W-:Y:S05]  /*e930*/  @!P0 BRA `(.L_x_375) ;  /* 0xfffffffc00f08947 */ /* 0x002fea000383ffff */
[----:B------:R-:W-:Y:S05]  /*e940*/  BRA `(.L_x_402) ;  /* 0xfffffff4001c7947 */ /* 0x000fea000383ffff */
.L_x_376:
[----:B0-----:R0:W1:Y:S02]  /*e950*/  SYNCS.PHASECHK.TRANS64.TRYWAIT P0, [R9+URZ], R4 ;  /* 0x00000004090075a7 */ /* 0x001064000800017f */
[----:B-1----:R-:W-:Y:S05]  /*e960*/  @!P0 NANOSLEEP.SYNCS 0x989680 ;  /* 0x009896800000895d */ /* 0x002fea0003900000 */
[----:B------:R-:W1:Y:S02]  /*e970*/  @!P0 SYNCS.PHASECHK.TRANS64 P0, [R9+URZ], R4 ;  /* 0x00000004090085a7 */ /* 0x000e64000800007f */
[----:B-1----:R-:W-:Y:S05]  /*e980*/  @!P0 BRA `(.L_x_376) ;  /* 0xfffffffc00f08947 */ /* 0x002fea000383ffff */
[----:B------:R-:W-:Y:S05]  /*e990*/  BRA `(.L_x_403) ;  /* 0xfffffff4002c7947 */ /* 0x000fea000383ffff */
.L_x_377:
[----:B0-----:R0:W1:Y:S02]  /*e9a0*/  SYNCS.PHASECHK.TRANS64.TRYWAIT P0, [R8+URZ], R5 ;  /* 0x00000005080075a7 */ /* 0x001064000800017f */
[----:B-1----:R-:W-:Y:S05]  /*e9b0*/  @!P0 NANOSLEEP.SYNCS 0x989680 ;  /* 0x009896800000895d */ /* 0x002fea0003900000 */
[----:B------:R-:W1:Y:S02]  /*e9c0*/  @!P0 SYNCS.PHASECHK.TRANS64 P0, [R8+URZ], R5 ;  /* 0x00000005080085a7 */ /* 0x000e64000800007f */
[----:B-1----:R-:W-:Y:S05]  /*e9d0*/  @!P0 BRA `(.L_x_377) ;  /* 0xfffffffc00f08947 */ /* 0x002fea000383ffff */
[----:B------:R-:W-:Y:S05]  /*e9e0*/  BRA `(.L_x_404) ;  /* 0xfffffff4003c7947 */ /* 0x000fea000383ffff */
.L_x_378:
[----:B0-----:R0:W1:Y:S02]  /*e9f0*/  SYNCS.PHASECHK.TRANS64.TRYWAIT P0, [R9+URZ], R4 ;  /* 0x00000004090075a7 */ /* 0x001064000800017f */
[----:B-1----:R-:W-:Y:S05]  /*ea00*/  @!P0 NANOSLEEP.SYNCS 0x989680 ;  /* 0x009896800000895d */ /* 0x002fea0003900000 */
[----:B------:R-:W1:Y:S02]  /*ea10*/  @!P0 SYNCS.PHASECHK.TRANS64 P0, [R9+URZ], R4 ;  /* 0x00000004090085a7 */ /* 0x000e64000800007f */
[----:B-1----:R-:W-:Y:S05]  /*ea20*/  @!P0 BRA `(.L_x_378) ;  /* 0xfffffffc00f08947 */ /* 0x002fea000383ffff */
[----:B------:R-:W-:Y:S05]  /*ea30*/  BRA `(.L_x_405) ;  /* 0xfffffff4004c7947 */ /* 0x000fea000383ffff */
.L_x_379:
[----:B0-----:R0:W1:Y:S02]  /*ea40*/  SYNCS.PHASECHK.TRANS64.TRYWAIT P0, [R8+URZ], R5 ;  /* 0x00000005080075a7 */ /* 0x001064000800017f */
[----:B-1----:R-:W-:Y:S05]  /*ea50*/  @!P0 NANOSLEEP.SYNCS 0x989680 ;  /* 0x009896800000895d */ /* 0x002fea0003900000 */
[----:B------:R-:W1:Y:S02]  /*ea60*/  @!P0 SYNCS.PHASECHK.TRANS64 P0, [R8+URZ], R5 ;  /* 0x00000005080085a7 */ /* 0x000e64000800007f */
[----:B-1----:R-:W-:Y:S05]  /*ea70*/  @!P0 BRA `(.L_x_379) ;  /* 0xfffffffc00f08947 */ /* 0x002fea000383ffff */
[----:B------:R-:W-:Y:S05]  /*ea80*/  BRA `(.L_x_406) ;  /* 0xfffffff4005c7947 */ /* 0x000fea000383ffff */
.L_x_380:
[----:B0-----:R0:W1:Y:S02]  /*ea90*/  SYNCS.PHASECHK.TRANS64.TRYWAIT P0, [R9+URZ], R4 ;  /* 0x00000004090075a7 */ /* 0x001064000800017f */
[----:B-1----:R-:W-:Y:S05]  /*eaa0*/  @!P0 NANOSLEEP.SYNCS 0x989680 ;  /* 0x009896800000895d */ /* 0x002fea0003900000 */
[----:B------:R-:W1:Y:S02]  /*eab0*/  @!P0 SYNCS.PHASECHK.TRANS64 P0, [R9+URZ], R4 ;  /* 0x00000004090085a7 */ /* 0x000e64000800007f */
[----:B-1----:R-:W-:Y:S05]  /*eac0*/  @!P0 BRA `(.L_x_380) ;  /* 0xfffffffc00f08947 */ /* 0x002fea000383ffff */
[----:B------:R-:W-:Y:S05]  /*ead0*/  BRA `(.L_x_407) ;  /* 0xfffffff4006c7947 */ /* 0x000fea000383ffff */
.L_x_381:
[----:B0-----:R0:W1:Y:S02]  /*eae0*/  SYNCS.PHASECHK.TRANS64.TRYWAIT P0, [R8+URZ], R5 ;  /* 0x00000005080075a7 */ /* 0x001064000800017f */
[----:B-1----:R-:W-:Y:S05]  /*eaf0*/  @!P0 NANOSLEEP.SYNCS 0x989680 ;  /* 0x009896800000895d */ /* 0x002fea0003900000 */
[----:B------:R-:W1:Y:S02]  /*eb00*/  @!P0 SYNCS.PHASECHK.TRANS64 P0, [R8+URZ], R5 ;  /* 0x00000005080085a7 */ /* 0x000e64000800007f */
[----:B-1----:R-:W-:Y:S05]  /*eb10*/  @!P0 BRA `(.L_x_381) ;  /* 0xfffffffc00f08947 */ /* 0x002fea000383ffff */
[----:B------:R-:W-:Y:S05]  /*eb20*/  BRA `(.L_x_408) ;  /* 0xfffffff4007c7947 */ /* 0x000fea000383ffff */
.L_x_382:
[----:B0-----:R0:W1:Y:S02]  /*eb30*/  SYNCS.PHASECHK.TRANS64.TRYWAIT P0, [R9+URZ], R4 ;  /* 0x00000004090075a7 */ /* 0x001064000800017f */
[----:B-1----:R-:W-:Y:S05]  /*eb40*/  @!P0 NANOSLEEP.SYNCS 0x989680 ;  /* 0x009896800000895d */ /* 0x002fea0003900000 */
[----:B------:R-:W1:Y:S02]  /*eb50*/  @!P0 SYNCS.PHASECHK.TRANS64 P0, [R9+URZ], R4 ;  /* 0x00000004090085a7 */ /* 0x000e64000800007f */
[----:B-1----:R-:W-:Y:S05]  /*eb60*/  @!P0 BRA `(.L_x_382) ;  /* 0xfffffffc00f08947 */ /* 0x002fea000383ffff */
[----:B------:R-:W-:Y:S05]  /*eb70*/  BRA `(.L_x_409) ;  /* 0xfffffff4008c7947 */ /* 0x000fea000383ffff */
.L_x_383:
[----:B0-----:R0:W1:Y:S02]  /*eb80*/  SYNCS.PHASECHK.TRANS64.TRYWAIT P0, [R8+URZ], R5 ;  /* 0x00000005080075a7 */ /* 0x001064000800017f */
[----:B-1----:R-:W-:Y:S05]  /*eb90*/  @!P0 NANOSLEEP.SYNCS 0x989680 ;  /* 0x009896800000895d */ /* 0x002fea0003900000 */
[----:B------:R-:W1:Y:S02]  /*eba0*/  @!P0 SYNCS.PHASECHK.TRANS64 P0, [R8+URZ], R5 ;  /* 0x00000005080085a7 */ /* 0x000e64000800007f */
[----:B-1----:R-:W-:Y:S05]  /*ebb0*/  @!P0 BRA `(.L_x_383) ;  /* 0xfffffffc00f08947 */ /* 0x002fea000383ffff */
[----:B------:R-:W-:Y:S05]  /*ebc0*/  BRA `(.L_x_410) ;  /* 0xfffffff4009c7947 */ /* 0x000fea000383ffff */
.L_x_384:
[----:B0-----:R0:W1:Y:S02]  /*ebd0*/  SYNCS.PHASECHK.TRANS64.TRYWAIT P0, [R9+URZ], R4 ;  /* 0x00000004090075a7 */ /* 0x001064000800017f */
[----:B-1----:R-:W-:Y:S05]  /*ebe0*/  @!P0 NANOSLEEP.SYNCS 0x989680 ;  /* 0x009896800000895d */ /* 0x002fea0003900000 */
[----:B------:R-:W1:Y:S02]  /*ebf0*/  @!P0 SYNCS.PHASECHK.TRANS64 P0, [R9+URZ], R4 ;  /* 0x00000004090085a7 */ /* 0x000e64000800007f */
[----:B-1----:R-:W-:Y:S05]  /*ec00*/  @!P0 BRA `(.L_x_384) ;  /* 0xfffffffc00f08947 */ /* 0x002fea000383ffff */
[----:B------:R-:W-:Y:S05]  /*ec10*/  BRA `(.L_x_411) ;  /* 0xfffffff400ac7947 */ /* 0x000fea000383ffff */
.L_x_385:
[----:B0-----:R0:W1:Y:S02]  /*ec20*/  SYNCS.PHASECHK.TRANS64.TRYWAIT P0, [R8+URZ], R5 ;  /* 0x00000005080075a7 */ /* 0x001064000800017f */
[----:B-1----:R-:W-:Y:S05]  /*ec30*/  @!P0 NANOSLEEP.SYNCS 0x989680 ;  /* 0x009896800000895d */ /* 0x002fea0003900000 */
[----:B------:R-:W1:Y:S02]  /*ec40*/  @!P0 SYNCS.PHASECHK.TRANS64 P0, [R8+URZ], R5 ;  /* 0x00000005080085a7 */ /* 0x000e64000800007f */
[----:B-1----:R-:W-:Y:S05]  /*ec50*/  @!P0 BRA `(.L_x_385) ;  /* 0xfffffffc00f08947 */ /* 0x002fea000383ffff */
[----:B------:R-:W-:Y:S05]  /*ec60*/  BRA `(.L_x_412) ;  /* 0xfffffff400bc7947 */ /* 0x000fea000383ffff */
.L_x_386:
[----:B0-----:R0:W1:Y:S02]  /*ec70*/  SYNCS.PHASECHK.TRANS64.TRYWAIT P0, [R9+URZ], R4 ;  /* 0x00000004090075a7 */ /* 0x001064000800017f */
[----:B-1----:R-:W-:Y:S05]  /*ec80*/  @!P0 NANOSLEEP.SYNCS 0x989680 ;  /* 0x009896800000895d */ /* 0x002fea0003900000 */
[----:B------:R-:W1:Y:S02]  /*ec90*/  @!P0 SYNCS.PHASECHK.TRANS64 P0, [R9+URZ], R4 ;  /* 0x00000004090085a7 */ /* 0x000e64000800007f */
[----:B-1----:R-:W-:Y:S05]  /*eca0*/  @!P0 BRA `(.L_x_386) ;  /* 0xfffffffc00f08947 */ /* 0x002fea000383ffff */
[----:B------:R-:W-:Y:S05]  /*ecb0*/  BRA `(.L_x_413) ;  /* 0xfffffff400cc7947 */ /* 0x000fea000383ffff */
.L_x_387:
[----:B0-----:R0:W1:Y:S02]  /*ecc0*/  SYNCS.PHASECHK.TRANS64.TRYWAIT P0, [R8+URZ], R5 ;  /* 0x00000005080075a7 */ /* 0x001064000800017f */
[----:B-1----:R-:W-:Y:S05]  /*ecd0*/  @!P0 NANOSLEEP.SYNCS 0x989680 ;  /* 0x009896800000895d */ /* 0x002fea0003900000 */
[----:B------:R-:W1:Y:S02]  /*ece0*/  @!P0 SYNCS.PHASECHK.TRANS64 P0, [R8+URZ], R5 ;  /* 0x00000005080085a7 */ /* 0x000e64000800007f */
[----:B-1----:R-:W-:Y:S05]  /*ecf0*/  @!P0 BRA `(.L_x_387) ;  /* 0xfffffffc00f08947 */ /* 0x002fea000383ffff */
[----:B------:R-:W-:Y:S05]  /*ed00*/  BRA `(.L_x_414) ;  /* 0xfffffff400dc7947 */ /* 0x000fea000383ffff */
.L_x_388:
[----:B-1----:R1:W2:Y:S02]  /*ed10*/  SYNCS.PHASECHK.TRANS64.TRYWAIT P0, [R11+URZ], R6 ;  /* 0x000000060b0075a7 */ /* 0x0022a4000800017f */
[----:B--2---:R-:W-:Y:S05]  /*ed20*/  @!P0 NANOSLEEP.SYNCS 0x989680 ;  /* 0x009896800000895d */ /* 0x004fea0003900000 */
[----:B------:R-:W2:Y:S02]  /*ed30*/  @!P0 SYNCS.PHASECHK.TRANS64 P0, [R11+URZ], R6 ;  /* 0x000000060b0085a7 */ /* 0x000ea4000800007f */
[----:B--2---:R-:W-:Y:S05]  /*ed40*/  @!P0 BRA `(.L_x_388) ;  /* 0xfffffffc00f08947 */ /* 0x004fea000383ffff */
[----:B------:R-:W-:Y:S05]  /*ed50*/  BRA `(.L_x_415) ;  /* 0xfffffff400e47947 */ /* 0x000fea000383ffff */
.L_x_416:
[----:B------:R-:W-:-:S00]  /*ed60*/  BRA `(.L_x_416) ;  /* 0xfffffffc00fc7947 */ /* 0x000fc0000383ffff */
[----:B------:R-:W-:-:S00]  /*ed70*/  NOP ;  /* 0x0000000000007918 */ /* 0x000fc00000000000 */
        /* <DEDUP_REMOVED lines=8> */
.L_x_417:


//--------------------- .nv.global.init           --------------------------
	.section	.nv.global.init,"aw",@progbits
.nv.global.init:
	.type		$str$22,@object
	.size		$str$22,($str$23 - $str$22)
$str$22:
        /*0000*/ 	.byte	0x6b, 0x5f, 0x74, 0x69, 0x6c, 0x65, 0x5f, 0x63, 0x6f, 0x75, 0x6e, 0x74, 0x20, 0x3e, 0x3d, 0x20
        /*0010*/ 	.byte	0x31, 0x00
	.type		$str$23,@object
	.size		$str$23,(__unnamed_1 - $str$23)
$str$23:
        /*0012*/ 	.byte	0x2f, 0x74, 0x6d, 0x70, 0x2f, 0x63, 0x75, 0x74, 0x6c, 0x61, 0x73, 0x73, 0x5f, 0x73, 0x77, 0x65
        /*0022*/ 	.byte	0x65, 0x70, 0x5f, 0x73, 0x72, 0x63, 0x2f, 0x69, 0x6e, 0x63, 0x6c, 0x75, 0x64, 0x65, 0x2f, 0x63
        /*0032*/ 	.byte	0x75, 0x74, 0x6c, 0x61, 0x73, 0x73, 0x2f, 0x67, 0x65, 0x6d, 0x6d, 0x2f, 0x63, 0x6f, 0x6c, 0x6c
        /*0042*/ 	.byte	0x65, 0x63, 0x74, 0x69, 0x76, 0x65, 0x2f, 0x73, 0x6d, 0x39, 0x30, 0x5f, 0x6d, 0x6d, 0x61, 0x5f
        /*0052*/ 	.byte	0x74, 0x6d, 0x61, 0x5f, 0x67, 0x6d, 0x6d, 0x61, 0x5f, 0x73, 0x73, 0x5f, 0x77, 0x61, 0x72, 0x70
        /*0062*/ 	.byte	0x73, 0x70, 0x65, 0x63, 0x69, 0x61, 0x6c, 0x69, 0x7a, 0x65, 0x64, 0x2e, 0x68, 0x70, 0x70, 0x00
	.type		__unnamed_1,@object
	.size		__unnamed_1,(.L_0 - __unnamed_1)
__unnamed_1:
        /*0072*/ 	.byte	0x76, 0x6f, 0x69, 0x64, 0x20, 0x63, 0x75, 0x74, 0x6c, 0x61, 0x73, 0x73, 0x3a, 0x3a, 0x67, 0x65
        /* <DEDUP_REMOVED lines=180> */
        /*0bc2*/ 	.byte	0x6e, 0x74, 0x69, 0x74, 0x79, 0x5d, 0x00
.L_0:


//--------------------- .nv.shared._ZN7cutlass13device_kernelINS_4gemm6kernel13GemmUniversalIN4cute5tupleIJiiiiEEENS1_10collective13CollectiveMmaINS1_34MainloopSm90TmaGmmaWarpSpecializedILi20ENS5_IJNS4_1CILi1EEESB_SB_EEENS1_35KernelTmaWarpSpecializedCooperativeEEENS5_IJNSA_ILi192EEENSA_ILi160EEENSA_ILi16EEEEEENS_10bfloat16_tENS5_IJlSB_lEEESJ_SK_NS4_8TiledMMAINS4_8MMA_AtomIJNS4_4SM904GMMA27MMA_64x32x16_F32BF16BF16_SSILNSO_5MajorE0ELSQ_0ELNSO_7ScaleInE1ELSR_1EEEEEENS4_6LayoutINS5_IJNSA_ILi2EEESB_SB_EEENS5_IJSB_NSA_ILi0EEESX_EEEEENS5_IJNS4_10UnderscoreES10_S10_EEEEENS4_13SM90_TMA_LOADENS4_14ComposedLayoutINS4_7SwizzleILi1ELi4ELi3EEENS4_18smem_ptr_flag_bitsILi16EEENSU_INS5_IJNSA_ILi8EEESH_EEENS5_IJSH_SB_EEEEEEEvNS4_8identityES13_S1D_vS1E_EENS_8epilogue10collective6detail29Sm90TmaWarpSpecializedAdapterINS1H_15DefaultEpilogueISJ_SK_SK_NS1G_6thread17LinearCombinationISJ_Li1EffLNS1L_9ScaleType4KindE0ELNS_15FloatRoundStyleE2ESJ_EENS1_15EpilogueDefaultEEEEEvvEEEEvNT_6ParamsE --------------------------
	.section	.nv.shared._ZN7cutlass13device_kernelINS_4gemm6kernel13GemmUniversalIN4cute5tupleIJiiiiEEENS1_10collective13CollectiveMmaINS1_34MainloopSm90TmaGmmaWarpSpecializedILi20ENS5_IJNS4_1CILi1EEESB_SB_EEENS1_35KernelTmaWarpSpecializedCooperativeEEENS5_IJNSA_ILi192EEENSA_ILi160EEENSA_ILi16EEEEEENS_10bfloat16_tENS5_IJlSB_lEEESJ_SK_NS4_8TiledMMAINS4_8MMA_AtomIJNS4_4SM904GMMA27MMA_64x32x16_F32BF16BF16_SSILNSO_5MajorE0ELSQ_0ELNSO_7ScaleInE1ELSR_1EEEEEENS4_6LayoutINS5_IJNSA_ILi2EEESB_SB_EEENS5_IJSB_NSA_ILi0EEESX_EEEEENS5_IJNS4_10UnderscoreES10_S10_EEEEENS4_13SM90_TMA_LOADENS4_14ComposedLayoutINS4_7SwizzleILi1ELi4ELi3EEENS4_18smem_ptr_flag_bitsILi16EEENSU_INS5_IJNSA_ILi8EEESH_EEENS5_IJSH_SB_EEEEEEEvNS4_8identityES13_S1D_vS1E_EENS_8epilogue10collective6detail29Sm90TmaWarpSpecializedAdapterINS1H_15DefaultEpilogueISJ_SK_SK_NS1G_6thread17LinearCombinationISJ_Li1EffLNS1L_9ScaleType4KindE0ELNS_15FloatRoundStyleE2ESJ_EENS1_15EpilogueDefaultEEEEEvvEEEEvNT_6ParamsE,"aw",@nobits
	.sectionflags	@""
	.align	16
	.zero		1024


//--------------------- .nv.shared.reserved.0     --------------------------
	.section	.nv.shared.reserved.0,"aw",@nobits
	.weak		__nv_reservedSMEM_offset_0_alias
	.size		__nv_reservedSMEM_offset_0_alias, 0, 0
	.other		__nv_reservedSMEM_offset_0_alias,@"STO_CUDA_RESERVED_SHARED STV_DEFAULT"
__nv_reservedSMEM_offset_0_alias:
	.zero		0


//--------------------- .nv.global                --------------------------
	.section	.nv.global,"aw",@nobits
.nv.global:
	.type		_ZN39_INTERNAL_879ab386_4_k_cu_f69288f6_95174cute1_E,@object
	.size		_ZN39_INTERNAL_879ab386_4_k_cu_f69288f6_95174cute1_E,(_ZN39_INTERNAL_879ab386_4_k_cu_f69288f6_95174cuda3std3__45__cpo6cbeginE - _ZN39_INTERNAL_879ab386_4_k_cu_f69288f6_95174cute1_E)
_ZN39_INTERNAL_879ab386_4_k_cu_f69288f6_95174cute1_E:
	.zero		1
	.type		_ZN39_INTERNAL_879ab386_4_k_cu_f69288f6_95174cuda3std3__45__cpo6cbeginE,@object
	.size		_ZN39_INTERNAL_879ab386_4_k_cu_f69288f6_95174cuda3std3__45__cpo6cbeginE,(_ZN39_INTERNAL_879ab386_4_k_cu_f69288f6_95174cuda3std3__48in_placeE - _ZN39_INTERNAL_879ab386_4_k_cu_f69288f6_95174cuda3std3__45__cpo6cbeginE)
_ZN39_INTERNAL_879ab386_4_k_cu_f69288f6_95174cuda3std3__45__cpo6cbeginE:
	.zero		1
	.type		_ZN39_INTERNAL_879ab386_4_k_cu_f69288f6_95174cuda3std3__48in_placeE,@object
	.size		_ZN39_INTERNAL_879ab386_4_k_cu_f69288f6_95174cuda3std3__48in_placeE,(_ZN39_INTERNAL_879ab386_4_k_cu_f69288f6_95174cuda3std6ranges3__45__cpo9iter_moveE - _ZN39_INTERNAL_879ab386_4_k_cu_f69288f6_95174cuda3std3__48in_placeE)
_ZN39_INTERNAL_879ab386_4_k_cu_f69288f6_95174cuda3std3__48in_placeE:
	.zero		1
	.type		_ZN39_INTERNAL_879ab386_4_k_cu_f69288f6_95174cuda3std6ranges3__45__cpo9iter_moveE,@object
	.size		_ZN39_INTERNAL_879ab386_4_k_cu_f69288f6_95174cuda3std6ranges3__45__cpo9iter_moveE,(_ZN39_INTERNAL_879ab386_4_k_cu_f69288f6_95174cuda3std3__45__cpo5beginE - _ZN39_INTERNAL_879ab386_4_k_cu_f69288f6_95174cuda3std6ranges3__45__cpo9iter_moveE)
_ZN39_INTERNAL_879ab386_4_k_cu_f69288f6_95174cuda3std6ranges3__45__cpo9iter_moveE:
	.zero		1
	.type		_ZN39_INTERNAL_879ab386_4_k_cu_f69288f6_95174cuda3std3__45__cpo5beginE,@object
	.size		_ZN39_INTERNAL_879ab386_4_k_cu_f69288f6_95174cuda3std3__45__cpo5beginE,(_ZN39_INTERNAL_879ab386_4_k_cu_f69288f6_95174cuda3std3__441_GLOBAL__N__879ab386_4_k_cu_f69288f6_95176ignoreE - _ZN39_INTERNAL_879ab386_4_k_cu_f69288f6_95174cuda3std3__45__cpo5beginE)
_ZN39_INTERNAL_879ab386_4_k_cu_f69288f6_95174cuda3std3__45__cpo5beginE:
	.zero		1
	.type		_ZN39_INTERNAL_879ab386_4_k_cu_f69288f6_95174cuda3std3__441_GLOBAL__N__879ab386_4_k_cu_f69288f6_95176ignoreE,@object
	.size		_ZN39_INTERNAL_879ab386_4_k_cu_f69288f6_95174cuda3std3__441_GLOBAL__N__879ab386_4_k_cu_f69288f6_95176ignoreE,(_ZN39_INTERNAL_879ab386_4_k_cu_f69288f6_95174cute7productE - _ZN39_INTERNAL_879ab386_4_k_cu_f69288f6_95174cuda3std3__441_GLOBAL__N__879ab386_4_k_cu_f69288f6_95176ignoreE)
_ZN39_INTERNAL_879ab386_4_k_cu_f69288f6_95174cuda3std3__441_GLOBAL__N__879ab386_4_k_cu_f69288f6_95176ignoreE:
	.zero		1
	.type		_ZN39_INTERNAL_879ab386_4_k_cu_f69288f6_95174cute7productE,@object
	.size		_ZN39_INTERNAL_879ab386_4_k_cu_f69288f6_95174cute7productE,(_ZN39_INTERNAL_879ab386_4_k_cu_f69288f6_95174cuda3std3__45__cpo3endE - _ZN39_INTERNAL_879ab386_4_k_cu_f69288f6_95174cute7productE)
_ZN39_INTERNAL_879ab386_4_k_cu_f69288f6_95174cute7productE:
	.zero		1
	.type		_ZN39_INTERNAL_879ab386_4_k_cu_f69288f6_95174cuda3std3__45__cpo3endE,@object
	.size		_ZN39_INTERNAL_879ab386_4_k_cu_f69288f6_95174cuda3std3__45__cpo3endE,(_ZN39_INTERNAL_879ab386_4_k_cu_f69288f6_95174cuda3std3__419piecewise_constructE - _ZN39_INTERNAL_879ab386_4_k_cu_f69288f6_95174cuda3std3__45__cpo3endE)
_ZN39_INTERNAL_879ab386_4_k_cu_f69288f6_95174cuda3std3__45__cpo3endE:
	.zero		1
	.type		_ZN39_INTERNAL_879ab386_4_k_cu_f69288f6_95174cuda3std3__419piecewise_constructE,@object
	.size		_ZN39_INTERNAL_879ab386_4_k_cu_f69288f6_95174cuda3std3__419piecewise_constructE,(_ZN39_INTERNAL_879ab386_4_k_cu_f69288f6_95174cuda3std3__45__cpo4cendE - _ZN39_INTERNAL_879ab386_4_k_cu_f69288f6_95174cuda3std3__419piecewise_constructE)
_ZN39_INTERNAL_879ab386_4_k_cu_f69288f6_95174cuda3std3__419piecewise_constructE:
	.zero		1
	.type		_ZN39_INTERNAL_879ab386_4_k_cu_f69288f6_95174cuda3std3__45__cpo4cendE,@object
	.size		_ZN39_INTERNAL_879ab386_4_k_cu_f69288f6_95174cuda3std3__45__cpo4cendE,(_ZN39_INTERNAL_879ab386_4_k_cu_f69288f6_95174cuda3std6ranges3__45__cpo4swapE - _ZN39_INTERNAL_879ab386_4_k_cu_f69288f6_95174cuda3std3__45__cpo4cendE)
_ZN39_INTERNAL_879ab386_4_k_cu_f69288f6_95174cuda3std3__45__cpo4cendE:
	.zero		1
	.type		_ZN39_INTERNAL_879ab386_4_k_cu_f69288f6_95174cuda3std6ranges3__45__cpo4swapE,@object
	.size		_ZN39_INTERNAL_879ab386_4_k_cu_f69288f6_95174cuda3std6ranges3__45__cpo4swapE,(.L_8 - _ZN39_INTERNAL_879ab386_4_k_cu_f69288f6_95174cuda3std6ranges3__45__cpo4swapE)
_ZN39_INTERNAL_879ab386_4_k_cu_f69288f6_95174cuda3std6ranges3__45__cpo4swapE:
	.zero		1
.L_8:


//--------------------- .nv.constant0._ZN7cutlass13device_kernelINS_4gemm6kernel13GemmUniversalIN4cute5tupleIJiiiiEEENS1_10collective13CollectiveMmaINS1_34MainloopSm90TmaGmmaWarpSpecializedILi20ENS5_IJNS4_1CILi1EEESB_SB_EEENS1_35KernelTmaWarpSpecializedCooperativeEEENS5_IJNSA_ILi192EEENSA_ILi160EEENSA_ILi16EEEEEENS_10bfloat16_tENS5_IJlSB_lEEESJ_SK_NS4_8TiledMMAINS4_8MMA_AtomIJNS4_4SM904GMMA27MMA_64x32x16_F32BF16BF16_SSILNSO_5MajorE0ELSQ_0ELNSO_7ScaleInE1ELSR_1EEEEEENS4_6LayoutINS5_IJNSA_ILi2EEESB_SB_EEENS5_IJSB_NSA_ILi0EEESX_EEEEENS5_IJNS4_10UnderscoreES10_S10_EEEEENS4_13SM90_TMA_LOADENS4_14ComposedLayoutINS4_7SwizzleILi1ELi4ELi3EEENS4_18smem_ptr_flag_bitsILi16EEENSU_INS5_IJNSA_ILi8EEESH_EEENS5_IJSH_SB_EEEEEEEvNS4_8identityES13_S1D_vS1E_EENS_8epilogue10collective6detail29Sm90TmaWarpSpecializedAdapterINS1H_15DefaultEpilogueISJ_SK_SK_NS1G_6thread17LinearCombinationISJ_Li1EffLNS1L_9ScaleType4KindE0ELNS_15FloatRoundStyleE2ESJ_EENS1_15EpilogueDefaultEEEEEvvEEEEvNT_6ParamsE --------------------------
	.section	.nv.constant0._ZN7cutlass13device_kernelINS_4gemm6kernel13GemmUniversalIN4cute5tupleIJiiiiEEENS1_10collective13CollectiveMmaINS1_34MainloopSm90TmaGmmaWarpSpecializedILi20ENS5_IJNS4_1CILi1EEESB_SB_EEENS1_35KernelTmaWarpSpecializedCooperativeEEENS5_IJNSA_ILi192EEENSA_ILi160EEENSA_ILi16EEEEEENS_10bfloat16_tENS5_IJlSB_lEEESJ_SK_NS4_8TiledMMAINS4_8MMA_AtomIJNS4_4SM904GMMA27MMA_64x32x16_F32BF16BF16_SSILNSO_5MajorE0ELSQ_0ELNSO_7ScaleInE1ELSR_1EEEEEENS4_6LayoutINS5_IJNSA_ILi2EEESB_SB_EEENS5_IJSB_NSA_ILi0EEESX_EEEEENS5_IJNS4_10UnderscoreES10_S10_EEEEENS4_13SM90_TMA_LOADENS4_14ComposedLayoutINS4_7SwizzleILi1ELi4ELi3EEENS4_18smem_ptr_flag_bitsILi16EEENSU_INS5_IJNSA_ILi8EEESH_EEENS5_IJSH_SB_EEEEEEEvNS4_8identityES13_S1D_vS1E_EENS_8epilogue10collective6detail29Sm90TmaWarpSpecializedAdapterINS1H_15DefaultEpilogueISJ_SK_SK_NS1G_6thread17LinearCombinationISJ_Li1EffLNS1L_9ScaleType4KindE0ELNS_15FloatRoundStyleE2ESJ_EENS1_15EpilogueDefaultEEEEEvvEEEEvNT_6ParamsE,"a",@progbits
	.sectionflags	@""
	.align	4
.nv.constant0._ZN7cutlass13device_kernelINS_4gemm6kernel13GemmUniversalIN4cute5tupleIJiiiiEEENS1_10collective13CollectiveMmaINS1_34MainloopSm90TmaGmmaWarpSpecializedILi20ENS5_IJNS4_1CILi1EEESB_SB_EEENS1_35KernelTmaWarpSpecializedCooperativeEEENS5_IJNSA_ILi192EEENSA_ILi160EEENSA_ILi16EEEEEENS_10bfloat16_tENS5_IJlSB_lEEESJ_SK_NS4_8TiledMMAINS4_8MMA_AtomIJNS4_4SM904GMMA27MMA_64x32x16_F32BF16BF16_SSILNSO_5MajorE0ELSQ_0ELNSO_7ScaleInE1ELSR_1EEEEEENS4_6LayoutINS5_IJNSA_ILi2EEESB_SB_EEENS5_IJSB_NSA_ILi0EEESX_EEEEENS5_IJNS4_10UnderscoreES10_S10_EEEEENS4_13SM90_TMA_LOADENS4_14ComposedLayoutINS4_7SwizzleILi1ELi4ELi3EEENS4_18smem_ptr_flag_bitsILi16EEENSU_INS5_IJNSA_ILi8EEESH_EEENS5_IJSH_SB_EEEEEEEvNS4_8identityES13_S1D_vS1E_EENS_8epilogue10collective6detail29Sm90TmaWarpSpecializedAdapterINS1H_15DefaultEpilogueISJ_SK_SK_NS1G_6thread17LinearCombinationISJ_Li1EffLNS1L_9ScaleType4KindE0ELNS_15FloatRoundStyleE2ESJ_EENS1_15EpilogueDefaultEEEEEvvEEEEvNT_6ParamsE:
	.zero		1664


//--------------------- SYMBOLS --------------------------

	.type		.nv.reservedSmem.offset0,@object
	.size		.nv.reservedSmem.offset0,0x4
	.type		__assertfail,@function
